// auto-generated by cutlass_sweep.gemm — config: {"arch": "sm_90", "cluster_m": 2, "cluster_n": 2, "dtype": "tf32", "stages": 5, "tile_k": 128, "tile_m": 128, "tile_n": 256}
#include "cutlass/cutlass.h"
#include "cutlass/gemm/collective/collective_builder.hpp"
#include "cutlass/gemm/device/gemm_universal_adapter.h"
#include "cutlass/gemm/kernel/gemm_universal.hpp"
#include "cutlass/epilogue/collective/collective_builder.hpp"

using ElemA = cutlass::tfloat32_t;
using ElemB = cutlass::tfloat32_t;
using ElemCD = cutlass::tfloat32_t;
using Acc  = float;
using TileShape    = cute::Shape<cute::_128, cute::_256, cute::_128>;
using ClusterShape = cute::Shape<cute::_2, cute::_2, cute::_1>;

using CollectiveEpilogue = typename cutlass::epilogue::collective::CollectiveBuilder<
    cutlass::arch::Sm90, cutlass::arch::OpClassTensorOp,
    TileShape, ClusterShape,
    cutlass::epilogue::collective::EpilogueTileAuto,
    Acc, Acc,
    ElemCD, cutlass::layout::RowMajor, 128 / cutlass::sizeof_bits<ElemCD>::value,
    ElemCD, cutlass::layout::RowMajor, 128 / cutlass::sizeof_bits<ElemCD>::value,
    cutlass::epilogue::collective::EpilogueScheduleAuto
  >::CollectiveOp;

using CollectiveMainloop = typename cutlass::gemm::collective::CollectiveBuilder<
    cutlass::arch::Sm90, cutlass::arch::OpClassTensorOp,
    ElemA, cutlass::layout::RowMajor, 128 / cutlass::sizeof_bits<ElemA>::value,
    ElemB, cutlass::layout::ColumnMajor, 128 / cutlass::sizeof_bits<ElemB>::value,
    Acc,
    TileShape, ClusterShape,
    cutlass::gemm::collective::StageCount<5>,
    cutlass::gemm::collective::KernelScheduleAuto
  >::CollectiveOp;

using GemmKernel = cutlass::gemm::kernel::GemmUniversal<
    cute::Shape<int,int,int,int>,
    CollectiveMainloop,
    CollectiveEpilogue
>;
using Gemm = cutlass::gemm::device::GemmUniversalAdapter<GemmKernel>;

// Force the device kernel symbol into the cubin without needing a host main.
auto* _anchor = &cutlass::device_kernel<GemmKernel>;


// ===== COMPILED SASS (sm_90a) =====

	.target	sm_90a

	.elftype	@"ET_EXEC"


//--------------------- .note.nv.tkinfo           --------------------------
	.section	.note.nv.tkinfo,"",@"SHT_NOTE"
	.sectionflags	@"SHF_NOTE_NV_TKINFO"
	.tkinfo
        /*0018*/ 	.word	0x00000002
        /*0030*/ 	.string	""
        /*0030*/ 	.string	"ptxas"
        /*0030*/ 	.string	"Cuda compilation tools, release 13.0, V13.0.88"
        /*0030*/ 	.string	"Build cuda_13.0.r13.0/compiler.36424714_0"
        /*0030*/ 	.string	"-arch sm_90a -m 64 "



//--------------------- .note.nv.cuinfo           --------------------------
	.section	.note.nv.cuinfo,"",@"SHT_NOTE"
	.sectionflags	@"SHF_NOTE_NV_CUINFO"
        /*0018*/ 	.short	0x0002
        /*001a*/ 	.short	0x005a
        /*001c*/ 	.short	0x0082
	.zero		2


//--------------------- .nv.info                  --------------------------
	.section	.nv.info,"",@"SHT_CUDA_INFO"
	.align	4


	//----- nvinfo : EIATTR_REGCOUNT
	.align		4
        /*0000*/ 	.byte	0x04, 0x2f
        /*0002*/ 	.short	(.L_15 - .L_14)
	.align		4
.L_14:
        /*0004*/ 	.word	index@(_ZN7cutlass13device_kernelINS_4gemm6kernel13GemmUniversalIN4cute5tupleIJiiiiEEENS1_10collective13CollectiveMmaINS1_34MainloopSm90TmaGmmaWarpSpecializedILi5ENS5_IJNS4_1CILi2EEESB_NSA_ILi1EEEEEENS1_35KernelTmaWarpSpecializedCooperativeEEENS5_IJNSA_ILi128EEENSA_ILi256EEESG_EEENS_10tfloat32_tENS5_IJlSC_lEEESJ_SK_NS4_8TiledMMAINS4_8MMA_AtomIJNS4_4SM904GMMA30MMA_64x256x8_F32TF32TF32_SS_TNILNSO_7ScaleInE1ELSQ_1EEEEEENS4_6LayoutINS5_IJSB_SC_SC_EEENS5_IJSC_NSA_ILi0EEESV_EEEEENS5_IJNS4_10UnderscoreESY_SY_EEEEENS4_23SM90_TMA_LOAD_MULTICASTENS4_14ComposedLayoutINS4_7SwizzleILi3ELi4ELi3EEENS4_18smem_ptr_flag_bitsILi32EEENST_INS5_IJNSA_ILi8EEENSA_ILi32EEEEEENS5_IJS18_SC_EEEEEEEvNS4_8identityES11_S1C_vS1D_EENS_8epilogue10collective6detail29Sm90TmaWarpSpecializedAdapterINS1G_15DefaultEpilogueISJ_SK_SK_NS1F_6thread17LinearCombinationISJ_Li1EffLNS1K_9ScaleType4KindE0ELNS_15FloatRoundStyleE2ESJ_EENS1_15EpilogueDefaultEEEEEvvEEEEvNT_6ParamsE)
        /*0008*/ 	.word	0x000000a8


	//----- nvinfo : EIATTR_FRAME_SIZE
	.align		4
.L_15:
        /*000c*/ 	.byte	0x04, 0x11
        /*000e*/ 	.short	(.L_17 - .L_16)
	.align		4
.L_16:
        /*0010*/ 	.word	index@(_ZN7cutlass13device_kernelINS_4gemm6kernel13GemmUniversalIN4cute5tupleIJiiiiEEENS1_10collective13CollectiveMmaINS1_34MainloopSm90TmaGmmaWarpSpecializedILi5ENS5_IJNS4_1CILi2EEESB_NSA_ILi1EEEEEENS1_35KernelTmaWarpSpecializedCooperativeEEENS5_IJNSA_ILi128EEENSA_ILi256EEESG_EEENS_10tfloat32_tENS5_IJlSC_lEEESJ_SK_NS4_8TiledMMAINS4_8MMA_AtomIJNS4_4SM904GMMA30MMA_64x256x8_F32TF32TF32_SS_TNILNSO_7ScaleInE1ELSQ_1EEEEEENS4_6LayoutINS5_IJSB_SC_SC_EEENS5_IJSC_NSA_ILi0EEESV_EEEEENS5_IJNS4_10UnderscoreESY_SY_EEEEENS4_23SM90_TMA_LOAD_MULTICASTENS4_14ComposedLayoutINS4_7SwizzleILi3ELi4ELi3EEENS4_18smem_ptr_flag_bitsILi32EEENST_INS5_IJNSA_ILi8EEENSA_ILi32EEEEEENS5_IJS18_SC_EEEEEEEvNS4_8identityES11_S1C_vS1D_EENS_8epilogue10collective6detail29Sm90TmaWarpSpecializedAdapterINS1G_15DefaultEpilogueISJ_SK_SK_NS1F_6thread17LinearCombinationISJ_Li1EffLNS1K_9ScaleType4KindE0ELNS_15FloatRoundStyleE2ESJ_EENS1_15EpilogueDefaultEEEEEvvEEEEvNT_6ParamsE)
        /*0014*/ 	.word	0x00000000


	//----- nvinfo : EIATTR_MIN_STACK_SIZE
	.align		4
.L_17:
        /*0018*/ 	.byte	0x04, 0x12
        /*001a*/ 	.short	(.L_19 - .L_18)
	.align		4
.L_18:
        /*001c*/ 	.word	index@(_ZN7cutlass13device_kernelINS_4gemm6kernel13GemmUniversalIN4cute5tupleIJiiiiEEENS1_10collective13CollectiveMmaINS1_34MainloopSm90TmaGmmaWarpSpecializedILi5ENS5_IJNS4_1CILi2EEESB_NSA_ILi1EEEEEENS1_35KernelTmaWarpSpecializedCooperativeEEENS5_IJNSA_ILi128EEENSA_ILi256EEESG_EEENS_10tfloat32_tENS5_IJlSC_lEEESJ_SK_NS4_8TiledMMAINS4_8MMA_AtomIJNS4_4SM904GMMA30MMA_64x256x8_F32TF32TF32_SS_TNILNSO_7ScaleInE1ELSQ_1EEEEEENS4_6LayoutINS5_IJSB_SC_SC_EEENS5_IJSC_NSA_ILi0EEESV_EEEEENS5_IJNS4_10UnderscoreESY_SY_EEEEENS4_23SM90_TMA_LOAD_MULTICASTENS4_14ComposedLayoutINS4_7SwizzleILi3ELi4ELi3EEENS4_18smem_ptr_flag_bitsILi32EEENST_INS5_IJNSA_ILi8EEENSA_ILi32EEEEEENS5_IJS18_SC_EEEEEEEvNS4_8identityES11_S1C_vS1D_EENS_8epilogue10collective6detail29Sm90TmaWarpSpecializedAdapterINS1G_15DefaultEpilogueISJ_SK_SK_NS1F_6thread17LinearCombinationISJ_Li1EffLNS1K_9ScaleType4KindE0ELNS_15FloatRoundStyleE2ESJ_EENS1_15EpilogueDefaultEEEEEvvEEEEvNT_6ParamsE)
        /*0020*/ 	.word	0x00000000
.L_19:


//--------------------- .nv.compat                --------------------------
	.section	.nv.compat,"",@"SHT_CUDA_COMPAT_INFO"
	.align	4
        /*0000*/ 	.byte	0x02, 0x09, 0x01, 0x00, 0x02, 0x02, 0x04, 0x00, 0x02, 0x05, 0x05, 0x00, 0x03, 0x07, 0x01, 0x01
        /*0010*/ 	.byte	0x02, 0x03, 0x01, 0x00, 0x02, 0x06, 0x01, 0x00, 0x04, 0x0b, 0x08, 0x00, 0x00, 0x00, 0x00, 0x00
        /*0020*/ 	.byte	0x00, 0x00, 0x00, 0x00


//--------------------- .nv.info._ZN7cutlass13device_kernelINS_4gemm6kernel13GemmUniversalIN4cute5tupleIJiiiiEEENS1_10collective13CollectiveMmaINS1_34MainloopSm90TmaGmmaWarpSpecializedILi5ENS5_IJNS4_1CILi2EEESB_NSA_ILi1EEEEEENS1_35KernelTmaWarpSpecializedCooperativeEEENS5_IJNSA_ILi128EEENSA_ILi256EEESG_EEENS_10tfloat32_tENS5_IJlSC_lEEESJ_SK_NS4_8TiledMMAINS4_8MMA_AtomIJNS4_4SM904GMMA30MMA_64x256x8_F32TF32TF32_SS_TNILNSO_7ScaleInE1ELSQ_1EEEEEENS4_6LayoutINS5_IJSB_SC_SC_EEENS5_IJSC_NSA_ILi0EEESV_EEEEENS5_IJNS4_10UnderscoreESY_SY_EEEEENS4_23SM90_TMA_LOAD_MULTICASTENS4_14ComposedLayoutINS4_7SwizzleILi3ELi4ELi3EEENS4_18smem_ptr_flag_bitsILi32EEENST_INS5_IJNSA_ILi8EEENSA_ILi32EEEEEENS5_IJS18_SC_EEEEEEEvNS4_8identityES11_S1C_vS1D_EENS_8epilogue10collective6detail29Sm90TmaWarpSpecializedAdapterINS1G_15DefaultEpilogueISJ_SK_SK_NS1F_6thread17LinearCombinationISJ_Li1EffLNS1K_9ScaleType4KindE0ELNS_15FloatRoundStyleE2ESJ_EENS1_15EpilogueDefaultEEEEEvvEEEEvNT_6ParamsE --------------------------
	.section	.nv.info._ZN7cutlass13device_kernelINS_4gemm6kernel13GemmUniversalIN4cute5tupleIJiiiiEEENS1_10collective13CollectiveMmaINS1_34MainloopSm90TmaGmmaWarpSpecializedILi5ENS5_IJNS4_1CILi2EEESB_NSA_ILi1EEEEEENS1_35KernelTmaWarpSpecializedCooperativeEEENS5_IJNSA_ILi128EEENSA_ILi256EEESG_EEENS_10tfloat32_tENS5_IJlSC_lEEESJ_SK_NS4_8TiledMMAINS4_8MMA_AtomIJNS4_4SM904GMMA30MMA_64x256x8_F32TF32TF32_SS_TNILNSO_7ScaleInE1ELSQ_1EEEEEENS4_6LayoutINS5_IJSB_SC_SC_EEENS5_IJSC_NSA_ILi0EEESV_EEEEENS5_IJNS4_10UnderscoreESY_SY_EEEEENS4_23SM90_TMA_LOAD_MULTICASTENS4_14ComposedLayoutINS4_7SwizzleILi3ELi4ELi3EEENS4_18smem_ptr_flag_bitsILi32EEENST_INS5_IJNSA_ILi8EEENSA_ILi32EEEEEENS5_IJS18_SC_EEEEEEEvNS4_8identityES11_S1C_vS1D_EENS_8epilogue10collective6detail29Sm90TmaWarpSpecializedAdapterINS1G_15DefaultEpilogueISJ_SK_SK_NS1F_6thread17LinearCombinationISJ_Li1EffLNS1K_9ScaleType4KindE0ELNS_15FloatRoundStyleE2ESJ_EENS1_15EpilogueDefaultEEEEEvvEEEEvNT_6ParamsE,"",@"SHT_CUDA_INFO"
	.sectionflags	@""
	.align	4


	//----- nvinfo : EIATTR_CUDA_API_VERSION
	.align		4
        /*0000*/ 	.byte	0x04, 0x37
        /*0002*/ 	.short	(.L_21 - .L_20)
.L_20:
        /*0004*/ 	.word	0x00000082


	//----- nvinfo : EIATTR_KPARAM_INFO
	.align		4
.L_21:
        /*0008*/ 	.byte	0x04, 0x17
        /*000a*/ 	.short	(.L_23 - .L_22)
.L_22:
        /*000c*/ 	.word	0x00000000
        /*0010*/ 	.short	0x0000
        /*0012*/ 	.short	0x0070
        /*0014*/ 	.byte	0x00, 0xf0, 0x01, 0x10


	//----- nvinfo : EIATTR_SPARSE_MMA_MASK
	.align		4
.L_23:
        /*0018*/ 	.byte	0x03, 0x50
        /*001a*/ 	.short	0x0000


	//----- nvinfo : EIATTR_MAXREG_COUNT
	.align		4
        /*001c*/ 	.byte	0x03, 0x1b
        /*001e*/ 	.short	0x00a8


	//----- nvinfo : EIATTR_NUM_BARRIERS
	.align		4
        /*0020*/ 	.byte	0x02, 0x4c
        /*0022*/ 	.byte	0x01
	.zero		1


	//----- nvinfo : EIATTR_EXTERNS
	.align		4
        /*0024*/ 	.byte	0x04, 0x0f
        /*0026*/ 	.short	(.L_25 - .L_24)


	//   ....[0]....
	.align		4
.L_24:
        /*0028*/ 	.word	index@(__assertfail)


	//----- nvinfo : EIATTR_MERCURY_ISA_VERSION
	.align		4
.L_25:
        /*002c*/ 	.byte	0x03, 0x5f
        /*002e*/ 	.short	0x0101


	//----- nvinfo : EIATTR_INT_WARP_WIDE_INSTR_OFFSETS
	.align		4
        /*0030*/ 	.byte	0x04, 0x31
        /*0032*/ 	.short	(.L_27 - .L_26)


	//   ....[0]....
.L_26:
        /*0034*/ 	.word	0x000004a0


	//   ....[1]....
        /*0038*/ 	.word	0x000004d0


	//   ....[2]....
        /*003c*/ 	.word	0x00000690


	//----- nvinfo : EIATTR_COOP_GROUP_MASK_REGIDS
	.align		4
.L_27:
        /*0040*/ 	.byte	0x04, 0x29
        /*0042*/ 	.short	(.L_29 - .L_28)


	//   ....[0]....
.L_28:
        /*0044*/ 	.word	0xffffffff


	//   ....[1]....
        /*0048*/ 	.word	0xffffffff


	//   ....[2]....
        /*004c*/ 	.word	0xffffffff


	//   ....[3]....
        /*0050*/ 	.word	0xffffffff


	//   ....[4]....
        /*0054*/ 	.word	0xffffffff


	//   ....[5]....
        /*0058*/ 	.word	0xffffffff


	//----- nvinfo : EIATTR_COOP_GROUP_INSTR_OFFSETS
	.align		4
.L_29:
        /*005c*/ 	.byte	0x04, 0x28
        /*005e*/ 	.short	(.L_31 - .L_30)


	//   ....[0]....
.L_30:
        /*0060*/ 	.word	0x00000060


	//   ....[1]....
        /*0064*/ 	.word	0x00000070


	//   ....[2]....
        /*0068*/ 	.word	0x00000130


	//   ....[3]....
        /*006c*/ 	.word	0x000002f0


	//   ....[4]....
        /*0070*/ 	.word	0x00000810


	//   ....[5]....
        /*0074*/ 	.word	0x00001260


	//----- nvinfo : EIATTR_REG_RECONFIG
	.align		4
.L_31:
        /*0078*/ 	.byte	0x01, 0x54
	.zero		2


	//----- nvinfo : EIATTR_SYSCALL_OFFSETS
	.align		4
        /*007c*/ 	.byte	0x04, 0x46
        /*007e*/ 	.short	(.L_33 - .L_32)


	//   ....[0]....
.L_32:
        /*0080*/ 	.word	0x00001420


	//----- nvinfo : EIATTR_MBARRIER_INSTR_OFFSETS
	.align		4
.L_33:
        /*0084*/ 	.byte	0x04, 0x39
        /*0086*/ 	.short	(.L_35 - .L_34)


	//   ....[0]....
.L_34:
        /*0088*/ 	.word	0x00000230
        /*008c*/ 	.word	0x000000ff
        /*0090*/ 	.word	0x00000000
        /*0094*/ 	.short	0x0100
        /*0096*/ 	.byte	0x08
	.zero		1


	//   ....[1]....
        /*0098*/ 	.word	0x00000240
        /*009c*/ 	.word	0x000000ff
        /*00a0*/ 	.word	0x00000028
        /*00a4*/ 	.short	0x0100
        /*00a6*/ 	.byte	0x08
	.zero		1


	//   ....[2]....
        /*00a8*/ 	.word	0x00000250
        /*00ac*/ 	.word	0x000000ff
        /*00b0*/ 	.word	0x00000008
        /*00b4*/ 	.short	0x0100
        /*00b6*/ 	.byte	0x08
	.zero		1


	//   ....[3]....
        /*00b8*/ 	.word	0x00000260
        /*00bc*/ 	.word	0x000000ff
        /*00c0*/ 	.word	0x00000030
        /*00c4*/ 	.short	0x0100
        /*00c6*/ 	.byte	0x08
	.zero		1


	//   ....[4]....
        /*00c8*/ 	.word	0x00000270
        /*00cc*/ 	.word	0x000000ff
        /*00d0*/ 	.word	0x00000010
        /*00d4*/ 	.short	0x0100
        /*00d6*/ 	.byte	0x08
	.zero		1


	//   ....[5]....
        /*00d8*/ 	.word	0x00000280
        /*00dc*/ 	.word	0x000000ff
        /*00e0*/ 	.word	0x00000038
        /*00e4*/ 	.short	0x0100
        /*00e6*/ 	.byte	0x08
	.zero		1


	//   ....[6]....
        /*00e8*/ 	.word	0x00000290
        /*00ec*/ 	.word	0x000000ff
        /*00f0*/ 	.word	0x00000018
        /*00f4*/ 	.short	0x0100
        /*00f6*/ 	.byte	0x08
	.zero		1


	//   ....[7]....
        /*00f8*/ 	.word	0x000002a0
        /*00fc*/ 	.word	0x000000ff
        /*0100*/ 	.word	0x00000040
        /*0104*/ 	.short	0x0100
        /*0106*/ 	.byte	0x08
	.zero		1


	//   ....[8]....
        /*0108*/ 	.word	0x000002b0
        /*010c*/ 	.word	0x000000ff
        /*0110*/ 	.word	0x00000020
        /*0114*/ 	.short	0x0100
        /*0116*/ 	.byte	0x08
	.zero		1


	//   ....[9]....
        /*0118*/ 	.word	0x000002c0
        /*011c*/ 	.word	0x000000ff
        /*0120*/ 	.word	0x00000048
        /*0124*/ 	.short	0x0100
        /*0126*/ 	.byte	0x08
	.zero		1


	//   ....[10]....
        /*0128*/ 	.word	0x00000710
        /*012c*/ 	.word	0x000000ff
        /*0130*/ 	.word	0x00000060
        /*0134*/ 	.short	0x0100
        /*0136*/ 	.byte	0x06
	.zero		1


	//   ....[11]....
        /*0138*/ 	.word	0x000007a0
        /*013c*/ 	.word	0x000000ff
        /*0140*/ 	.word	0x00000068
        /*0144*/ 	.short	0x0100
        /*0146*/ 	.byte	0x06
	.zero		1


	//   ....[12]....
        /*0148*/ 	.word	0x000014e0
        /*014c*/ 	.word	0x00000003
        /*0150*/ 	.word	0x00000000
        /*0154*/ 	.short	0x010a
        /*0156*/ 	.byte	0x3f
	.zero		1


	//   ....[13]....
        /*0158*/ 	.word	0x00001520
        /*015c*/ 	.word	0x00000003
        /*0160*/ 	.word	0x00000000
        /*0164*/ 	.short	0x010a
        /*0166*/ 	.byte	0x3f
	.zero		1


	//   ....[14]....
        /*0168*/ 	.word	0x00001f10
        /*016c*/ 	.word	0x00000005
        /*0170*/ 	.word	0x00000000
        /*0174*/ 	.short	0x010a
        /*0176*/ 	.byte	0x3f
	.zero		1


	//   ....[15]....
        /*0178*/ 	.word	0x00001f50
        /*017c*/ 	.word	0x00000005
        /*0180*/ 	.word	0x00000000
        /*0184*/ 	.short	0x010a
        /*0186*/ 	.byte	0x3f
	.zero		1


	//   ....[16]....
        /*0188*/ 	.word	0x000027c0
        /*018c*/ 	.word	0x00000005
        /*0190*/ 	.word	0x00000000
        /*0194*/ 	.short	0x0101
        /*0196*/ 	.byte	0x3f
	.zero		1


	//   ....[17]....
        /*0198*/ 	.word	0x000029e0
        /*019c*/ 	.word	0x00000003
        /*01a0*/ 	.word	0x00000000
        /*01a4*/ 	.short	0x0101
        /*01a6*/ 	.byte	0x3f
	.zero		1


	//   ....[18]....
        /*01a8*/ 	.word	0x0000b890
        /*01ac*/ 	.word	0x0000000e
        /*01b0*/ 	.word	0x00000028
        /*01b4*/ 	.short	0x010a
        /*01b6*/ 	.byte	0x3f
	.zero		1


	//   ....[19]....
        /*01b8*/ 	.word	0x0000be60
        /*01bc*/ 	.word	0x00000006
        /*01c0*/ 	.word	0x00000068
        /*01c4*/ 	.short	0x0101
        /*01c6*/ 	.byte	0x3f
	.zero		1


	//   ....[20]....
        /*01c8*/ 	.word	0x0000c590
        /*01cc*/ 	.word	0x00000007
        /*01d0*/ 	.word	0x00000000
        /*01d4*/ 	.short	0x010a
        /*01d6*/ 	.byte	0x3f
	.zero		1


	//   ....[21]....
        /*01d8*/ 	.word	0x0000c610
        /*01dc*/ 	.word	0x00000009
        /*01e0*/ 	.word	0x00000000
        /*01e4*/ 	.short	0x010a
        /*01e6*/ 	.byte	0x3f
	.zero		1


	//   ....[22]....
        /*01e8*/ 	.word	0x0000c6a0
        /*01ec*/ 	.word	0x00000006
        /*01f0*/ 	.word	0x00000000
        /*01f4*/ 	.short	0x010a
        /*01f6*/ 	.byte	0x3f
	.zero		1


	//   ....[23]....
        /*01f8*/ 	.word	0x0000c730
        /*01fc*/ 	.word	0x00000009
        /*0200*/ 	.word	0x00000000
        /*0204*/ 	.short	0x010a
        /*0206*/ 	.byte	0x3f
	.zero		1


	//   ....[24]....
        /*0208*/ 	.word	0x0000c7c0
        /*020c*/ 	.word	0x00000003
        /*0210*/ 	.word	0x00000000
        /*0214*/ 	.short	0x010a
        /*0216*/ 	.byte	0x3f
	.zero		1


	//   ....[25]....
        /*0218*/ 	.word	0x0000c820
        /*021c*/ 	.word	0x00000003
        /*0220*/ 	.word	0x00000000
        /*0224*/ 	.short	0x010a
        /*0226*/ 	.byte	0x3f
	.zero		1


	//   ....[26]....
        /*0228*/ 	.word	0x0000c870
        /*022c*/ 	.word	0x00000005
        /*0230*/ 	.word	0x00000000
        /*0234*/ 	.short	0x010a
        /*0236*/ 	.byte	0x3f
	.zero		1


	//   ....[27]....
        /*0238*/ 	.word	0x0000c940
        /*023c*/ 	.word	0x0000000e
        /*0240*/ 	.word	0x00000028
        /*0244*/ 	.short	0x010a
        /*0246*/ 	.byte	0x3f
	.zero		1


	//   ....[28]....
        /*0248*/ 	.word	0x0000ca10
        /*024c*/ 	.word	0x00000007
        /*0250*/ 	.word	0x00000000
        /*0254*/ 	.short	0x010a
        /*0256*/ 	.byte	0x3f
	.zero		1


	//   ....[29]....
        /*0258*/ 	.word	0x0000ca60
        /*025c*/ 	.word	0x00000009
        /*0260*/ 	.word	0x00000000
        /*0264*/ 	.short	0x010a
        /*0266*/ 	.byte	0x3f
	.zero		1


	//   ....[30]....
        /*0268*/ 	.word	0x0000cab0
        /*026c*/ 	.word	0x00000006
        /*0270*/ 	.word	0x00000000
        /*0274*/ 	.short	0x010a
        /*0276*/ 	.byte	0x3f
	.zero		1


	//   ....[31]....
        /*0278*/ 	.word	0x0000cb00
        /*027c*/ 	.word	0x00000009
        /*0280*/ 	.word	0x00000000
        /*0284*/ 	.short	0x010a
        /*0286*/ 	.byte	0x3f
	.zero		1


	//----- nvinfo : EIATTR_NUM_MBARRIERS
	.align		4
.L_35:
        /*0288*/ 	.byte	0x03, 0x38
        /*028a*/ 	.short	0x000c


	//----- nvinfo : EIATTR_EXIT_INSTR_OFFSETS
	.align		4
        /*028c*/ 	.byte	0x04, 0x1c
        /*028e*/ 	.short	(.L_37 - .L_36)


	//   ....[0]....
.L_36:
        /*0290*/ 	.word	0x00000970


	//   ....[1]....
        /*0294*/ 	.word	0x00001190


	//   ....[2]....
        /*0298*/ 	.word	0x0000aed0


	//   ....[3]....
        /*029c*/ 	.word	0x0000b430


	//   ....[4]....
        /*02a0*/ 	.word	0x0000c810


	//----- nvinfo : EIATTR_MAX_THREADS
	.align		4
.L_37:
        /*02a4*/ 	.byte	0x04, 0x05
        /*02a6*/ 	.short	(.L_39 - .L_38)
.L_38:
        /*02a8*/ 	.word	0x00000180
        /*02ac*/ 	.word	0x00000001
        /*02b0*/ 	.word	0x00000001


	//----- nvinfo : EIATTR_CRS_STACK_SIZE
	.align		4
.L_39:
        /*02b4*/ 	.byte	0x04, 0x1e
        /*02b6*/ 	.short	(.L_41 - .L_40)
.L_40:
        /*02b8*/ 	.word	0x00000000


	//----- nvinfo : EIATTR_CBANK_PARAM_SIZE
	.align		4
.L_41:
        /*02bc*/ 	.byte	0x03, 0x19
        /*02be*/ 	.short	0x0470


	//----- nvinfo : EIATTR_PARAM_CBANK
	.align		4
        /*02c0*/ 	.byte	0x04, 0x0a
        /*02c2*/ 	.short	(.L_43 - .L_42)
	.align		4
.L_42:
        /*02c4*/ 	.word	index@(.nv.constant0._ZN7cutlass13device_kernelINS_4gemm6kernel13GemmUniversalIN4cute5tupleIJiiiiEEENS1_10collective13CollectiveMmaINS1_34MainloopSm90TmaGmmaWarpSpecializedILi5ENS5_IJNS4_1CILi2EEESB_NSA_ILi1EEEEEENS1_35KernelTmaWarpSpecializedCooperativeEEENS5_IJNSA_ILi128EEENSA_ILi256EEESG_EEENS_10tfloat32_tENS5_IJlSC_lEEESJ_SK_NS4_8TiledMMAINS4_8MMA_AtomIJNS4_4SM904GMMA30MMA_64x256x8_F32TF32TF32_SS_TNILNSO_7ScaleInE1ELSQ_1EEEEEENS4_6LayoutINS5_IJSB_SC_SC_EEENS5_IJSC_NSA_ILi0EEESV_EEEEENS5_IJNS4_10UnderscoreESY_SY_EEEEENS4_23SM90_TMA_LOAD_MULTICASTENS4_14ComposedLayoutINS4_7SwizzleILi3ELi4ELi3EEENS4_18smem_ptr_flag_bitsILi32EEENST_INS5_IJNSA_ILi8EEENSA_ILi32EEEEEENS5_IJS18_SC_EEEEEEEvNS4_8identityES11_S1C_vS1D_EENS_8epilogue10collective6detail29Sm90TmaWarpSpecializedAdapterINS1G_15DefaultEpilogueISJ_SK_SK_NS1F_6thread17LinearCombinationISJ_Li1EffLNS1K_9ScaleType4KindE0ELNS_15FloatRoundStyleE2ESJ_EENS1_15EpilogueDefaultEEEEEvvEEEEvNT_6ParamsE)
        /*02c8*/ 	.short	0x0210
        /*02ca*/ 	.short	0x0470


	//----- nvinfo : EIATTR_SW_WAR
	.align		4
.L_43:
        /*02cc*/ 	.byte	0x04, 0x36
        /*02ce*/ 	.short	(.L_45 - .L_44)
.L_44:
        /*02d0*/ 	.word	0x00000008
.L_45:


//--------------------- .nv.callgraph             --------------------------
	.section	.nv.callgraph,"",@"SHT_CUDA_CALLGRAPH"
	.align	4
	.sectionentsize	8
	.align		4
        /*0000*/ 	.word	0x00000000
	.align		4
        /*0004*/ 	.word	0xffffffff
	.align		4
        /*0008*/ 	.word	index@(_ZN7cutlass13device_kernelINS_4gemm6kernel13GemmUniversalIN4cute5tupleIJiiiiEEENS1_10collective13CollectiveMmaINS1_34MainloopSm90TmaGmmaWarpSpecializedILi5ENS5_IJNS4_1CILi2EEESB_NSA_ILi1EEEEEENS1_35KernelTmaWarpSpecializedCooperativeEEENS5_IJNSA_ILi128EEENSA_ILi256EEESG_EEENS_10tfloat32_tENS5_IJlSC_lEEESJ_SK_NS4_8TiledMMAINS4_8MMA_AtomIJNS4_4SM904GMMA30MMA_64x256x8_F32TF32TF32_SS_TNILNSO_7ScaleInE1ELSQ_1EEEEEENS4_6LayoutINS5_IJSB_SC_SC_EEENS5_IJSC_NSA_ILi0EEESV_EEEEENS5_IJNS4_10UnderscoreESY_SY_EEEEENS4_23SM90_TMA_LOAD_MULTICASTENS4_14ComposedLayoutINS4_7SwizzleILi3ELi4ELi3EEENS4_18smem_ptr_flag_bitsILi32EEENST_INS5_IJNSA_ILi8EEENSA_ILi32EEEEEENS5_IJS18_SC_EEEEEEEvNS4_8identityES11_S1C_vS1D_EENS_8epilogue10collective6detail29Sm90TmaWarpSpecializedAdapterINS1G_15DefaultEpilogueISJ_SK_SK_NS1F_6thread17LinearCombinationISJ_Li1EffLNS1K_9ScaleType4KindE0ELNS_15FloatRoundStyleE2ESJ_EENS1_15EpilogueDefaultEEEEEvvEEEEvNT_6ParamsE)
	.align		4
        /*000c*/ 	.word	index@(__assertfail)
	.align		4
        /*0010*/ 	.word	0x00000000
	.align		4
        /*0014*/ 	.word	0xfffffffe
	.align		4
        /*0018*/ 	.word	0x00000000
	.align		4
        /*001c*/ 	.word	0xfffffffd
	.align		4
        /*0020*/ 	.word	0x00000000
	.align		4
        /*0024*/ 	.word	0xfffffffc


//--------------------- .nv.constant4             --------------------------
	.section	.nv.constant4,"a",@progbits
	.align	8
	.align		8
.nv.constant4:
        /*0000*/ 	.dword	__assertfail
	.align		8
        /*0008*/ 	.dword	__unnamed_1
	.align		8
        /*0010*/ 	.dword	_ZN39_INTERNAL_d11779e3_4_k_cu_28635d32_73414cuda3std3__45__cpo5beginE
	.align		8
        /*0018*/ 	.dword	_ZN39_INTERNAL_d11779e3_4_k_cu_28635d32_73414cuda3std3__45__cpo3endE
	.align		8
        /*0020*/ 	.dword	_ZN39_INTERNAL_d11779e3_4_k_cu_28635d32_73414cuda3std3__45__cpo6cbeginE
	.align		8
        /*0028*/ 	.dword	_ZN39_INTERNAL_d11779e3_4_k_cu_28635d32_73414cuda3std3__45__cpo4cendE
	.align		8
        /*0030*/ 	.dword	_ZN39_INTERNAL_d11779e3_4_k_cu_28635d32_73414cuda3std3__441_GLOBAL__N__d11779e3_4_k_cu_28635d32_73416ignoreE
	.align		8
        /*0038*/ 	.dword	_ZN39_INTERNAL_d11779e3_4_k_cu_28635d32_73414cuda3std3__419piecewise_constructE
	.align		8
        /*0040*/ 	.dword	_ZN39_INTERNAL_d11779e3_4_k_cu_28635d32_73414cuda3std3__48in_placeE
	.align		8
        /*0048*/ 	.dword	_ZN39_INTERNAL_d11779e3_4_k_cu_28635d32_73414cuda3std6ranges3__45__cpo4swapE
	.align		8
        /*0050*/ 	.dword	_ZN39_INTERNAL_d11779e3_4_k_cu_28635d32_73414cuda3std6ranges3__45__cpo9iter_moveE
	.align		8
        /*0058*/ 	.dword	_ZN39_INTERNAL_d11779e3_4_k_cu_28635d32_73414cute7productE
	.align		8
        /*0060*/ 	.dword	_ZN39_INTERNAL_d11779e3_4_k_cu_28635d32_73414cute1_E
	.align		8
        /*0068*/ 	.dword	$str$22
	.align		8
        /*0070*/ 	.dword	$str$23


//--------------------- .text._ZN7cutlass13device_kernelINS_4gemm6kernel13GemmUniversalIN4cute5tupleIJiiiiEEENS1_10collective13CollectiveMmaINS1_34MainloopSm90TmaGmmaWarpSpecializedILi5ENS5_IJNS4_1CILi2EEESB_NSA_ILi1EEEEEENS1_35KernelTmaWarpSpecializedCooperativeEEENS5_IJNSA_ILi128EEENSA_ILi256EEESG_EEENS_10tfloat32_tENS5_IJlSC_lEEESJ_SK_NS4_8TiledMMAINS4_8MMA_AtomIJNS4_4SM904GMMA30MMA_64x256x8_F32TF32TF32_SS_TNILNSO_7ScaleInE1ELSQ_1EEEEEENS4_6LayoutINS5_IJSB_SC_SC_EEENS5_IJSC_NSA_ILi0EEESV_EEEEENS5_IJNS4_10UnderscoreESY_SY_EEEEENS4_23SM90_TMA_LOAD_MULTICASTENS4_14ComposedLayoutINS4_7SwizzleILi3ELi4ELi3EEENS4_18smem_ptr_flag_bitsILi32EEENST_INS5_IJNSA_ILi8EEENSA_ILi32EEEEEENS5_IJS18_SC_EEEEEEEvNS4_8identityES11_S1C_vS1D_EENS_8epilogue10collective6detail29Sm90TmaWarpSpecializedAdapterINS1G_15DefaultEpilogueISJ_SK_SK_NS1F_6thread17LinearCombinationISJ_Li1EffLNS1K_9ScaleType4KindE0ELNS_15FloatRoundStyleE2ESJ_EENS1_15EpilogueDefaultEEEEEvvEEEEvNT_6ParamsE --------------------------
	.section	.text._ZN7cutlass13device_kernelINS_4gemm6kernel13GemmUniversalIN4cute5tupleIJiiiiEEENS1_10collective13CollectiveMmaINS1_34MainloopSm90TmaGmmaWarpSpecializedILi5ENS5_IJNS4_1CILi2EEESB_NSA_ILi1EEEEEENS1_35KernelTmaWarpSpecializedCooperativeEEENS5_IJNSA_ILi128EEENSA_ILi256EEESG_EEENS_10tfloat32_tENS5_IJlSC_lEEESJ_SK_NS4_8TiledMMAINS4_8MMA_AtomIJNS4_4SM904GMMA30MMA_64x256x8_F32TF32TF32_SS_TNILNSO_7ScaleInE1ELSQ_1EEEEEENS4_6LayoutINS5_IJSB_SC_SC_EEENS5_IJSC_NSA_ILi0EEESV_EEEEENS5_IJNS4_10UnderscoreESY_SY_EEEEENS4_23SM90_TMA_LOAD_MULTICASTENS4_14ComposedLayoutINS4_7SwizzleILi3ELi4ELi3EEENS4_18smem_ptr_flag_bitsILi32EEENST_INS5_IJNSA_ILi8EEENSA_ILi32EEEEEENS5_IJS18_SC_EEEEEEEvNS4_8identityES11_S1C_vS1D_EENS_8epilogue10collective6detail29Sm90TmaWarpSpecializedAdapterINS1G_15DefaultEpilogueISJ_SK_SK_NS1F_6thread17LinearCombinationISJ_Li1EffLNS1K_9ScaleType4KindE0ELNS_15FloatRoundStyleE2ESJ_EENS1_15EpilogueDefaultEEEEEvvEEEEvNT_6ParamsE,"ax",@progbits
	.align	128
.text._ZN7cutlass13device_kernelINS_4gemm6kernel13GemmUniversalIN4cute5tupleIJiiiiEEENS1_10collective13CollectiveMmaINS1_34MainloopSm90TmaGmmaWarpSpecializedILi5ENS5_IJNS4_1CILi2EEESB_NSA_ILi1EEEEEENS1_35KernelTmaWarpSpecializedCooperativeEEENS5_IJNSA_ILi128EEENSA_ILi256EEESG_EEENS_10tfloat32_tENS5_IJlSC_lEEESJ_SK_NS4_8TiledMMAINS4_8MMA_AtomIJNS4_4SM904GMMA30MMA_64x256x8_F32TF32TF32_SS_TNILNSO_7ScaleInE1ELSQ_1EEEEEENS4_6LayoutINS5_IJSB_SC_SC_EEENS5_IJSC_NSA_ILi0EEESV_EEEEENS5_IJNS4_10UnderscoreESY_SY_EEEEENS4_23SM90_TMA_LOAD_MULTICASTENS4_14ComposedLayoutINS4_7SwizzleILi3ELi4ELi3EEENS4_18smem_ptr_flag_bitsILi32EEENST_INS5_IJNSA_ILi8EEENSA_ILi32EEEEEENS5_IJS18_SC_EEEEEEEvNS4_8identityES11_S1C_vS1D_EENS_8epilogue10collective6detail29Sm90TmaWarpSpecializedAdapterINS1G_15DefaultEpilogueISJ_SK_SK_NS1F_6thread17LinearCombinationISJ_Li1EffLNS1K_9ScaleType4KindE0ELNS_15FloatRoundStyleE2ESJ_EENS1_15EpilogueDefaultEEEEEvvEEEEvNT_6ParamsE:
        .type           _ZN7cutlass13device_kernelINS_4gemm6kernel13GemmUniversalIN4cute5tupleIJiiiiEEENS1_10collective13CollectiveMmaINS1_34MainloopSm90TmaGmmaWarpSpecializedILi5ENS5_IJNS4_1CILi2EEESB_NSA_ILi1EEEEEENS1_35KernelTmaWarpSpecializedCooperativeEEENS5_IJNSA_ILi128EEENSA_ILi256EEESG_EEENS_10tfloat32_tENS5_IJlSC_lEEESJ_SK_NS4_8TiledMMAINS4_8MMA_AtomIJNS4_4SM904GMMA30MMA_64x256x8_F32TF32TF32_SS_TNILNSO_7ScaleInE1ELSQ_1EEEEEENS4_6LayoutINS5_IJSB_SC_SC_EEENS5_IJSC_NSA_ILi0EEESV_EEEEENS5_IJNS4_10UnderscoreESY_SY_EEEEENS4_23SM90_TMA_LOAD_MULTICASTENS4_14ComposedLayoutINS4_7SwizzleILi3ELi4ELi3EEENS4_18smem_ptr_flag_bitsILi32EEENST_INS5_IJNSA_ILi8EEENSA_ILi32EEEEEENS5_IJS18_SC_EEEEEEEvNS4_8identityES11_S1C_vS1D_EENS_8epilogue10collective6detail29Sm90TmaWarpSpecializedAdapterINS1G_15DefaultEpilogueISJ_SK_SK_NS1F_6thread17LinearCombinationISJ_Li1EffLNS1K_9ScaleType4KindE0ELNS_15FloatRoundStyleE2ESJ_EENS1_15EpilogueDefaultEEEEEvvEEEEvNT_6ParamsE,@function
        .size           _ZN7cutlass13device_kernelINS_4gemm6kernel13GemmUniversalIN4cute5tupleIJiiiiEEENS1_10collective13CollectiveMmaINS1_34MainloopSm90TmaGmmaWarpSpecializedILi5ENS5_IJNS4_1CILi2EEESB_NSA_ILi1EEEEEENS1_35KernelTmaWarpSpecializedCooperativeEEENS5_IJNSA_ILi128EEENSA_ILi256EEESG_EEENS_10tfloat32_tENS5_IJlSC_lEEESJ_SK_NS4_8TiledMMAINS4_8MMA_AtomIJNS4_4SM904GMMA30MMA_64x256x8_F32TF32TF32_SS_TNILNSO_7ScaleInE1ELSQ_1EEEEEENS4_6LayoutINS5_IJSB_SC_SC_EEENS5_IJSC_NSA_ILi0EEESV_EEEEENS5_IJNS4_10UnderscoreESY_SY_EEEEENS4_23SM90_TMA_LOAD_MULTICASTENS4_14ComposedLayoutINS4_7SwizzleILi3ELi4ELi3EEENS4_18smem_ptr_flag_bitsILi32EEENST_INS5_IJNSA_ILi8EEENSA_ILi32EEEEEENS5_IJS18_SC_EEEEEEEvNS4_8identityES11_S1C_vS1D_EENS_8epilogue10collective6detail29Sm90TmaWarpSpecializedAdapterINS1G_15DefaultEpilogueISJ_SK_SK_NS1F_6thread17LinearCombinationISJ_Li1EffLNS1K_9ScaleType4KindE0ELNS_15FloatRoundStyleE2ESJ_EENS1_15EpilogueDefaultEEEEEvvEEEEvNT_6ParamsE,(.L_x_329 - _ZN7cutlass13device_kernelINS_4gemm6kernel13GemmUniversalIN4cute5tupleIJiiiiEEENS1_10collective13CollectiveMmaINS1_34MainloopSm90TmaGmmaWarpSpecializedILi5ENS5_IJNS4_1CILi2EEESB_NSA_ILi1EEEEEENS1_35KernelTmaWarpSpecializedCooperativeEEENS5_IJNSA_ILi128EEENSA_ILi256EEESG_EEENS_10tfloat32_tENS5_IJlSC_lEEESJ_SK_NS4_8TiledMMAINS4_8MMA_AtomIJNS4_4SM904GMMA30MMA_64x256x8_F32TF32TF32_SS_TNILNSO_7ScaleInE1ELSQ_1EEEEEENS4_6LayoutINS5_IJSB_SC_SC_EEENS5_IJSC_NSA_ILi0EEESV_EEEEENS5_IJNS4_10UnderscoreESY_SY_EEEEENS4_23SM90_TMA_LOAD_MULTICASTENS4_14ComposedLayoutINS4_7SwizzleILi3ELi4ELi3EEENS4_18smem_ptr_flag_bitsILi32EEENST_INS5_IJNSA_ILi8EEENSA_ILi32EEEEEENS5_IJS18_SC_EEEEEEEvNS4_8identityES11_S1C_vS1D_EENS_8epilogue10collective6detail29Sm90TmaWarpSpecializedAdapterINS1G_15DefaultEpilogueISJ_SK_SK_NS1F_6thread17LinearCombinationISJ_Li1EffLNS1K_9ScaleType4KindE0ELNS_15FloatRoundStyleE2ESJ_EENS1_15EpilogueDefaultEEEEEvvEEEEvNT_6ParamsE)
        .other          _ZN7cutlass13device_kernelINS_4gemm6kernel13GemmUniversalIN4cute5tupleIJiiiiEEENS1_10collective13CollectiveMmaINS1_34MainloopSm90TmaGmmaWarpSpecializedILi5ENS5_IJNS4_1CILi2EEESB_NSA_ILi1EEEEEENS1_35KernelTmaWarpSpecializedCooperativeEEENS5_IJNSA_ILi128EEENSA_ILi256EEESG_EEENS_10tfloat32_tENS5_IJlSC_lEEESJ_SK_NS4_8TiledMMAINS4_8MMA_AtomIJNS4_4SM904GMMA30MMA_64x256x8_F32TF32TF32_SS_TNILNSO_7ScaleInE1ELSQ_1EEEEEENS4_6LayoutINS5_IJSB_SC_SC_EEENS5_IJSC_NSA_ILi0EEESV_EEEEENS5_IJNS4_10UnderscoreESY_SY_EEEEENS4_23SM90_TMA_LOAD_MULTICASTENS4_14ComposedLayoutINS4_7SwizzleILi3ELi4ELi3EEENS4_18smem_ptr_flag_bitsILi32EEENST_INS5_IJNSA_ILi8EEENSA_ILi32EEEEEENS5_IJS18_SC_EEEEEEEvNS4_8identityES11_S1C_vS1D_EENS_8epilogue10collective6detail29Sm90TmaWarpSpecializedAdapterINS1G_15DefaultEpilogueISJ_SK_SK_NS1F_6thread17LinearCombinationISJ_Li1EffLNS1K_9ScaleType4KindE0ELNS_15FloatRoundStyleE2ESJ_EENS1_15EpilogueDefaultEEEEEvvEEEEvNT_6ParamsE,@"STO_CUDA_ENTRY STV_DEFAULT"
_ZN7cutlass13device_kernelINS_4gemm6kernel13GemmUniversalIN4cute5tupleIJiiiiEEENS1_10collective13CollectiveMmaINS1_34MainloopSm90TmaGmmaWarpSpecializedILi5ENS5_IJNS4_1CILi2EEESB_NSA_ILi1EEEEEENS1_35KernelTmaWarpSpecializedCooperativeEEENS5_IJNSA_ILi128EEENSA_ILi256EEESG_EEENS_10tfloat32_tENS5_IJlSC_lEEESJ_SK_NS4_8TiledMMAINS4_8MMA_AtomIJNS4_4SM904GMMA30MMA_64x256x8_F32TF32TF32_SS_TNILNSO_7ScaleInE1ELSQ_1EEEEEENS4_6LayoutINS5_IJSB_SC_SC_EEENS5_IJSC_NSA_ILi0EEESV_EEEEENS5_IJNS4_10UnderscoreESY_SY_EEEEENS4_23SM90_TMA_LOAD_MULTICASTENS4_14ComposedLayoutINS4_7SwizzleILi3ELi4ELi3EEENS4_18smem_ptr_flag_bitsILi32EEENST_INS5_IJNSA_ILi8EEENSA_ILi32EEEEEENS5_IJS18_SC_EEEEEEEvNS4_8identityES11_S1C_vS1D_EENS_8epilogue10collective6detail29Sm90TmaWarpSpecializedAdapterINS1G_15DefaultEpilogueISJ_SK_SK_NS1F_6thread17LinearCombinationISJ_Li1EffLNS1K_9ScaleType4KindE0ELNS_15FloatRoundStyleE2ESJ_EENS1_15EpilogueDefaultEEEEEvvEEEEvNT_6ParamsE:
[----:B------:R-:W0:Y:S01]  /*0000*/  LDC R1, c[0x0][0x28] ;  /* 0x00000a00ff017b82 */ /* 0x000e220000000800 */
[----:B------:R-:W1:Y:S01]  /*0010*/  S2R R18, SR_TID.X ;  /* 0x0000000000127919 */ /* 0x000e620000002100 */
[----:B------:R-:W-:Y:S01]  /*0020*/  ELECT P0, URZ, PT ;  /* 0x00000000003f782f */ /* 0x000fe20003800000 */
[----:B------:R-:W-:Y:S01]  /*0030*/  BSSY B0, `(.L_x_0) ;  /* 0x000000f000007945 */ /* 0x000fe20003800000 */
[--C-:B-1----:R-:W-:Y:S02]  /*0040*/  SHF.R.U32.HI R0, RZ, 0x5, R18.reuse ;  /* 0x00000005ff007819 */ /* 0x102fe40000011612 */
[----:B------:R-:W-:-:S03]  /*0050*/  SHF.R.U32.HI R3, RZ, 0x7, R18 ;  /* 0x00000007ff037819 */ /* 0x000fc60000011612 */
[----:B------:R-:W1:Y:S04]  /*0060*/  SHFL.IDX PT, R2, R0, RZ, 0x1f ;  /* 0x00001fff00027589 */ /* 0x000e6800000e0000 */
[----:B------:R2:W3:Y:S01]  /*0070*/  SHFL.IDX PT, R5, R3, RZ, 0x1f ;  /* 0x00001fff03057589 */ /* 0x0004e200000e0000 */
[----:B-1----:R-:W-:-:S13]  /*0080*/  ISETP.NE.OR P0, PT, R2, RZ, !P0 ;  /* 0x000000ff0200720c */ /* 0x002fda0004705670 */
[----:B0-23--:R-:W-:Y:S05]  /*0090*/  @P0 BRA `(.L_x_1) ;  /* 0x0000000000200947 */ /* 0x00dfea0003800000 */
[----:B------:R-:W-:Y:S02]  /*00a0*/  ULDC.64 UR4, c[0x0][0x198] ;  /* 0x0000660000047ab9 */ /* 0x000fe40000000a00 */
[----:B------:R-:W-:Y:S02]  /*00b0*/  UIADD3 UR6, UP0, UR4, 0xf0, URZ ;  /* 0x000000f004067890 */ /* 0x000fe4000ff1e03f */
[----:B------:R-:W-:Y:S02]  /*00c0*/  UIADD3 UR4, UP1, UR4, 0x1f0, URZ ;  /* 0x000001f004047890 */ /* 0x000fe4000ff3e03f */
[----:B------:R-:W-:Y:S02]  /*00d0*/  UIADD3.X UR7, URZ, UR5, URZ, UP0, !UPT ;  /* 0x000000053f077290 */ /* 0x000fe400087fe43f */
[----:B------:R-:W-:-:S07]  /*00e0*/  UIADD3.X UR5, URZ, UR5, URZ, UP1, !UPT ;  /* 0x000000053f057290 */ /* 0x000fce0008ffe43f */
[----:B------:R0:W-:Y:S02]  /*00f0*/  UTMACCTL.PF [UR6] ;  /* 0x00000000060079b9 */ /* 0x0001e40008040000 */
[----:B------:R0:W-:Y:S02]  /*0100*/  UTMACCTL.PF [UR4] ;  /* 0x00000000040079b9 */ /* 0x0001e40008040000 */
[----:B0-----:R-:W-:Y:S01]  /*0110*/  NOP ;  /* 0x0000000000007918 */ /* 0x001fe20000000000 */
.L_x_1:
[----:B------:R-:W-:Y:S05]  /*0120*/  BSYNC B0 ;  /* 0x0000000000007941 */ /* 0x000fea0003800000 */
.L_x_0:
[----:B------:R-:W0:Y:S02]  /*0130*/  SHFL.IDX PT, R3, R0, RZ, 0x1f ;  /* 0x00001fff00037589 */ /* 0x000e2400000e0000 */
[----:B0-----:R-:W-:-:S13]  /*0140*/  ISETP.NE.AND P0, PT, R3, RZ, PT ;  /* 0x000000ff0300720c */ /* 0x001fda0003f05270 */
[----:B------:R-:W-:Y:S05]  /*0150*/  @P0 BRA `(.L_x_2) ;  /* 0x0000000000600947 */ /* 0x000fea0003800000 */
[----:B------:R-:W0:Y:S01]  /*0160*/  S2UR UR8, SR_CgaCtaId ;  /* 0x00000000000879c3 */ /* 0x000e220000008800 */
[----:B------:R-:W-:Y:S01]  /*0170*/  UMOV UR4, 0x400 ;  /* 0x0000040000047882 */ /* 0x000fe20000000000 */
[----:B------:R-:W-:Y:S01]  /*0180*/  UMOV UR5, 0x1 ;  /* 0x0000000100057882 */ /* 0x000fe20000000000 */
[----:B------:R-:W-:Y:S01]  /*0190*/  UMOV UR6, 0x6 ;  /* 0x0000000600067882 */ /* 0x000fe20000000000 */
[----:B------:R-:W-:Y:S01]  /*01a0*/  ELECT P0, URZ, PT ;  /* 0x00000000003f782f */ /* 0x000fe20003800000 */
[----:B------:R-:W-:-:S04]  /*01b0*/  UIADD3 UR6, -UR6, 0x100000, URZ ;  /* 0x0010000006067890 */ /* 0x000fc8000fffe13f */
[----:B------:R-:W-:Y:S02]  /*01c0*/  USHF.L.U32 UR7, UR6, 0xb, URZ ;  /* 0x0000000b06077899 */ /* 0x000fe4000800063f */
[----:B------:R-:W-:Y:S02]  /*01d0*/  USHF.L.U32 UR6, UR6, 0x1, URZ ;  /* 0x0000000106067899 */ /* 0x000fe4000800063f */
[----:B0-----:R-:W-:Y:S02]  /*01e0*/  ULEA UR8, UR8, UR4, 0x18 ;  /* 0x0000000408087291 */ /* 0x001fe4000f8ec03f */
[----:B------:R-:W-:-:S04]  /*01f0*/  UIADD3 UR4, -UR5, 0x100000, URZ ;  /* 0x0010000005047890 */ /* 0x000fc8000fffe13f */
[----:B------:R-:W-:Y:S02]  /*0200*/  USHF.L.U32 UR5, UR4, 0xb, URZ ;  /* 0x0000000b04057899 */ /* 0x000fe4000800063f */
[----:B------:R-:W-:Y:S01]  /*0210*/  USHF.L.U32 UR4, UR4, 0x1, URZ ;  /* 0x0000000104047899 */ /* 0x000fe2000800063f */
[----:B------:R-:W0:Y:S11]  /*0220*/  FENCE.VIEW.ASYNC.S ;  /* 0x00000000000073c6 */ /* 0x000e360000000000 */
[----:B0-----:R0:W1:Y:S01]  /*0230*/  SYNCS.EXCH.64 URZ, [UR8], UR4 ;  /* 0x00000004083f75b2 */ /* 0x0010620008000100 */
[----:B------:R0:W2:Y:S01]  /*0240*/  SYNCS.EXCH.64 URZ, [UR8+0x28], UR6 ;  /* 0x00002806083f75b2 */ /* 0x0000a20008000100 */
[----:B------:R0:W3:Y:S01]  /*0250*/  SYNCS.EXCH.64 URZ, [UR8+0x8], UR4 ;  /* 0x00000804083f75b2 */ /* 0x0000e20008000100 */
[----:B------:R0:W4:Y:S01]  /*0260*/  SYNCS.EXCH.64 URZ, [UR8+0x30], UR6 ;  /* 0x00003006083f75b2 */ /* 0x0001220008000100 */
[----:B------:R0:W0:Y:S01]  /*0270*/  SYNCS.EXCH.64 URZ, [UR8+0x10], UR4 ;  /* 0x00001004083f75b2 */ /* 0x0000220008000100 */
[----:B------:R0:W0:Y:S01]  /*0280*/  SYNCS.EXCH.64 URZ, [UR8+0x38], UR6 ;  /* 0x00003806083f75b2 */ /* 0x0000220008000100 */
[----:B------:R0:W0:Y:S01]  /*0290*/  SYNCS.EXCH.64 URZ, [UR8+0x18], UR4 ;  /* 0x00001804083f75b2 */ /* 0x0000220008000100 */
[----:B------:R0:W0:Y:S01]  /*02a0*/  SYNCS.EXCH.64 URZ, [UR8+0x40], UR6 ;  /* 0x00004006083f75b2 */ /* 0x0000220008000100 */
[----:B------:R0:W0:Y:S01]  /*02b0*/  SYNCS.EXCH.64 URZ, [UR8+0x20], UR4 ;  /* 0x00002004083f75b2 */ /* 0x0000220008000100 */
[----:B------:R0:W0:Y:S01]  /*02c0*/  SYNCS.EXCH.64 URZ, [UR8+0x48], UR6 ;  /* 0x00004806083f75b2 */ /* 0x0000220008000100 */
[----:B------:R-:W-:Y:S01]  /*02d0*/  NOP ;  /* 0x0000000000007918 */ /* 0x000fe20000000000 */
.L_x_2:
[----:B------:R-:W-:Y:S01]  /*02e0*/  SHF.R.S32.HI R7, RZ, 0x1f, R18 ;  /* 0x0000001fff077819 */ /* 0x000fe20000011412 */
[----:B------:R-:W5:Y:S01]  /*02f0*/  SHFL.IDX PT, R0, R0, RZ, 0x1f ;  /* 0x00001fff00007589 */ /* 0x000f6200000e0000 */
[----:B0-----:R-:W0:Y:S01]  /*0300*/  S2UR UR8, SR_CTAID.X ;  /* 0x00000000000879c3 */ /* 0x001e220000002500 */
[----:B------:R-:W-:Y:S02]  /*0310*/  ELECT P0, URZ, PT ;  /* 0x00000000003f782f */ /* 0x000fe40003800000 */
[----:B------:R-:W-:Y:S01]  /*0320*/  LEA.HI R7, R7, R18, RZ, 0x7 ;  /* 0x0000001207077211 */ /* 0x000fe200078f38ff */
[----:B------:R-:W1:Y:S01]  /*0330*/  S2R R4, SR_CTAID.Y ;  /* 0x0000000000047919 */ /* 0x000e620000002600 */
[----:B------:R-:W-:Y:S01]  /*0340*/  SHF.R.S32.HI R8, RZ, 0x1f, R3 ;  /* 0x0000001fff087819 */ /* 0x000fe20000011403 */
[----:B------:R-:W-:Y:S01]  /*0350*/  ULDC UR4, c[0x0][0x150] ;  /* 0x0000540000047ab9 */ /* 0x000fe20000000800 */
[----:B------:R-:W-:Y:S01]  /*0360*/  LOP3.LUT R7, R7, 0xffffff80, RZ, 0xc0, !PT ;  /* 0xffffff8007077812 */ /* 0x000fe200078ec0ff */
[----:B------:R-:W-:Y:S01]  /*0370*/  NOP ;  /* 0x0000000000007918 */ /* 0x000fe20000000000 */
[----:B------:R-:W-:Y:S01]  /*0380*/  LEA.HI R8, R8, R3, RZ, 0x2 ;  /* 0x0000000308087211 */ /* 0x000fe200078f10ff */
[----:B------:R-:W2:Y:S01]  /*0390*/  LDC R10, c[0x0][0x144] ;  /* 0x00005100ff0a7b82 */ /* 0x000ea20000000800 */
[----:B------:R-:W-:Y:S01]  /*03a0*/  NOP ;  /* 0x0000000000007918 */ /* 0x000fe20000000000 */
[----:B------:R-:W-:Y:S01]  /*03b0*/  IMAD.IADD R6, R18, 0x1, -R7 ;  /* 0x0000000112067824 */ /* 0x000fe200078e0a07 */
[----:B------:R-:W-:Y:S01]  /*03c0*/  LOP3.LUT R8, R8, 0x3ffffffc, RZ, 0xc0, !PT ;  /* 0x3ffffffc08087812 */ /* 0x000fe200078ec0ff */
[----:B------:R-:W-:Y:S01]  /*03d0*/  IMAD.MOV.U32 R22, RZ, RZ, 0x1 ;  /* 0x00000001ff167424 */ /* 0x000fe200078e00ff */
[----:B------:R-:W-:-:S02]  /*03e0*/  ISETP.NE.AND P3, PT, R5, RZ, PT ;  /* 0x000000ff0500720c */ /* 0x000fc40003f65270 */
[----:B------:R-:W-:Y:S01]  /*03f0*/  SHF.R.S32.HI R7, RZ, 0x1f, R6 ;  /* 0x0000001fff077819 */ /* 0x000fe20000011406 */
[----:B------:R-:W-:Y:S01]  /*0400*/  IMAD.IADD R8, R3, 0x1, -R8 ;  /* 0x0000000103087824 */ /* 0x000fe200078e0a08 */
[----:B------:R-:W3:Y:S02]  /*0410*/  LDC R13, c[0x0][0x140] ;  /* 0x00005000ff0d7b82 */ /* 0x000ee40000000800 */
[----:B------:R-:W-:Y:S02]  /*0420*/  LEA.HI R7, R7, R6, RZ, 0x3 ;  /* 0x0000000607077211 */ /* 0x000fe400078f18ff */
[----:B-----5:R-:W-:Y:S02]  /*0430*/  ISETP.NE.OR P0, PT, R0, RZ, !P0 ;  /* 0x000000ff0000720c */ /* 0x020fe40004705670 */
[--C-:B------:R-:W-:Y:S02]  /*0440*/  SHF.R.S32.HI R0, RZ, 0x3, R7.reuse ;  /* 0x00000003ff007819 */ /* 0x100fe40000011407 */
[----:B------:R-:W-:-:S02]  /*0450*/  SHF.R.S32.HI R7, RZ, 0x1f, R7 ;  /* 0x0000001fff077819 */ /* 0x000fc40000011407 */
[----:B0-----:R-:W-:Y:S02]  /*0460*/  I2FP.F32.U32 R9, UR8 ;  /* 0x0000000800097c45 */ /* 0x001fe40008201000 */
[----:B------:R-:W-:-:S03]  /*0470*/  LEA.HI R7, R7, R0, RZ, 0x2 ;  /* 0x0000000007077211 */ /* 0x000fc600078f10ff */
[----:B------:R-:W-:Y:S01]  /*0480*/  FMUL R9, R9, UR4 ;  /* 0x0000000409097c20 */ /* 0x000fe20008400000 */
[----:B------:R-:W-:Y:S01]  /*0490*/  LOP3.LUT R7, R7, 0xfffffffc, RZ, 0xc0, !PT ;  /* 0xfffffffc07077812 */ /* 0x000fe200078ec0ff */
[----:B------:R-:W-:Y:S01]  /*04a0*/  VOTEU.ALL UP0, P0 ;  /* 0x00000000003f7886 */ /* 0x000fe20000000000 */
[----:B-1----:R-:W-:Y:S01]  /*04b0*/  I2FP.F32.U32 R3, R4 ;  /* 0x0000000400037245 */ /* 0x002fe20000201000 */
[----:B------:R-:W-:Y:S01]  /*04c0*/  ULDC UR4, c[0x0][0x154] ;  /* 0x0000550000047ab9 */ /* 0x000fe20000000800 */
[----:B------:R-:W-:Y:S01]  /*04d0*/  VOTEU.ALL UP1, P0 ;  /* 0x00000000003f7886 */ /* 0x000fe20000020000 */
[----:B------:R-:W0:Y:S01]  /*04e0*/  F2I.U32.TRUNC.NTZ R9, R9 ;  /* 0x0000000900097305 */ /* 0x000e22000020f000 */
[----:B------:R-:W-:Y:S01]  /*04f0*/  IMAD.IADD R7, R0, 0x1, -R7 ;  /* 0x0000000100077824 */ /* 0x000fe200078e0a07 */
[----:B------:R-:W1:Y:S01]  /*0500*/  @!UP0 S2UR UR7, SR_CgaCtaId ;  /* 0x00000000000789c3 */ /* 0x000e620000008800 */
[----:B------:R-:W-:Y:S01]  /*0510*/  FMUL R12, R3, UR4 ;  /* 0x00000004030c7c20 */ /* 0x000fe20008400000 */
[----:B------:R-:W-:Y:S01]  /*0520*/  UMOV UR4, 0x20 ;  /* 0x0000002000047882 */ /* 0x000fe20000000000 */
[----:B------:R-:W-:Y:S01]  /*0530*/  IMAD R8, R8, 0x4, R7 ;  /* 0x0000000408087824 */ /* 0x000fe200078e0207 */
[----:B------:R-:W-:Y:S01]  /*0540*/  @!UP0 UMOV UR6, 0x400 ;  /* 0x0000040000068882 */ /* 0x000fe20000000000 */
[----:B------:R-:W-:-:S04]  /*0550*/  @!UP0 UIADD3 UR4, -UR4, 0x100000, URZ ;  /* 0x0010000004048890 */ /* 0x000fc8000fffe13f */
[----:B------:R-:W-:Y:S02]  /*0560*/  @!UP0 USHF.L.U32 UR5, UR4, 0xb, URZ ;  /* 0x0000000b04058899 */ /* 0x000fe4000800063f */
[----:B------:R-:W-:Y:S01]  /*0570*/  @!UP0 USHF.L.U32 UR4, UR4, 0x1, URZ ;  /* 0x0000000104048899 */ /* 0x000fe2000800063f */
[----:B---3--:R-:W-:Y:S01]  /*0580*/  ISETP.EQ.U32.AND P2, PT, R13, 0x1, PT ;  /* 0x000000010d00780c */ /* 0x008fe20003f42070 */
[----:B------:R-:W3:Y:S01]  /*0590*/  F2I.U32.TRUNC.NTZ R12, R12 ;  /* 0x0000000c000c7305 */ /* 0x000ee2000020f000 */
[----:B------:R-:W-:Y:S01]  /*05a0*/  LEA.HI R0, R8, R8, RZ, 0x1 ;  /* 0x0000000808007211 */ /* 0x000fe200078f08ff */
[----:B------:R-:W5:Y:S03]  /*05b0*/  LDC R7, c[0x0][0x148] ;  /* 0x00005200ff077b82 */ /* 0x000f660000000800 */
[----:B------:R-:W-:Y:S01]  /*05c0*/  LOP3.LUT R11, R0, 0xfffffffe, RZ, 0xc0, !PT ;  /* 0xfffffffe000b7812 */ /* 0x000fe200078ec0ff */
[----:B0-----:R-:W-:Y:S01]  /*05d0*/  IMAD.MOV R15, RZ, RZ, -R9 ;  /* 0x000000ffff0f7224 */ /* 0x001fe200078e0a09 */
[----:B------:R-:W-:-:S03]  /*05e0*/  SHF.R.S32.HI R9, RZ, 0x1f, R2 ;  /* 0x0000001fff097819 */ /* 0x000fc60000011402 */
[----:B--2---:R-:W-:Y:S01]  /*05f0*/  IMAD R3, R10, R15, UR8 ;  /* 0x000000080a037e24 */ /* 0x004fe2000f8e020f */
[----:B------:R-:W-:Y:S01]  /*0600*/  LEA.HI R9, R9, R2, RZ, 0x2 ;  /* 0x0000000209097211 */ /* 0x000fe200078f10ff */
[C---:B------:R-:W-:Y:S02]  /*0610*/  IMAD.IADD R0, R8.reuse, 0x1, -R11 ;  /* 0x0000000108007824 */ /* 0x040fe400078e0a0b */
[----:B------:R-:W-:Y:S01]  /*0620*/  IMAD.SHL.U32 R11, R8, 0x4, RZ ;  /* 0x00000004080b7824 */ /* 0x000fe200078e00ff */
[----:B------:R-:W-:Y:S01]  /*0630*/  LOP3.LUT R9, R9, 0xfffffffc, RZ, 0xc0, !PT ;  /* 0xfffffffc09097812 */ /* 0x000fe200078ec0ff */
[----:B---3--:R-:W-:Y:S01]  /*0640*/  IMAD.MOV R21, RZ, RZ, -R12 ;  /* 0x000000ffff157224 */ /* 0x008fe200078e0a0c */
[----:B------:R-:W-:Y:S01]  /*0650*/  ISETP.NE.AND P4, PT, R0, R3, PT ;  /* 0x000000030000720c */ /* 0x000fe20003f85270 */
[----:B-1----:R-:W-:Y:S01]  /*0660*/  @!UP0 ULEA UR6, UR7, UR6, 0x18 ;  /* 0x0000000607068291 */ /* 0x002fe2000f8ec03f */
[----:B------:R-:W-:Y:S01]  /*0670*/  LOP3.LUT R152, R8, 0xc, R11, 0x78, !PT ;  /* 0x0000000c08987812 */ /* 0x000fe200078e780b */
[----:B------:R-:W-:Y:S01]  /*0680*/  IMAD.IADD R0, R2, 0x1, -R9 ;  /* 0x0000000102007824 */ /* 0x000fe200078e0a09 */
[----:B------:R-:W-:Y:S01]  /*0690*/  VOTEU.ALL UP0, P0 ;  /* 0x00000000003f7886 */ /* 0x000fe20000000000 */
[----:B------:R-:W-:Y:S01]  /*06a0*/  LOP3.LUT P0, RZ, R6, 0x7, RZ, 0xc0, !PT ;  /* 0x0000000706ff7812 */ /* 0x000fe2000780c0ff */
[----:B------:R-:W-:-:S02]  /*06b0*/  VIADD R6, R5, 0xffffffff ;  /* 0xffffffff05067836 */ /* 0x000fc40000000000 */
[----:B------:R-:W-:Y:S01]  /*06c0*/  ISETP.NE.AND P1, PT, R0, 0x3, PT ;  /* 0x000000030000780c */ /* 0x000fe20003f25270 */
[----:B-----5:R-:W-:Y:S01]  /*06d0*/  IMAD R9, R7, R21, R4 ;  /* 0x0000001507097224 */ /* 0x020fe200078e0204 */
[----:B------:R-:W-:Y:S02]  /*06e0*/  ISETP.LT.U32.AND P0, PT, R152, 0x4, !P0 ;  /* 0x000000049800780c */ /* 0x000fe40004701070 */
[----:B------:R-:W-:Y:S01]  /*06f0*/  ISETP.EQ.OR P1, PT, R0, RZ, !P1 ;  /* 0x000000ff0000720c */ /* 0x000fe20004f22670 */
[----:B------:R-:W0:Y:S02]  /*0700*/  FENCE.VIEW.ASYNC.S ;  /* 0x00000000000073c6 */ /* 0x000e240000000000 */
[----:B0-----:R0:W1:Y:S01]  /*0710*/  @!UP0 SYNCS.EXCH.64 URZ, [UR6+0x60], UR4 ;  /* 0x00006004063f85b2 */ /* 0x0010620008000100 */
[----:B------:R-:W-:Y:S02]  /*0720*/  @P4 LEA.HI R2, R152, R152, RZ, 0x1 ;  /* 0x0000009898024211 */ /* 0x000fe400078f08ff */
[----:B------:R-:W-:-:S02]  /*0730*/  ISETP.EQ.AND P1, PT, R5, RZ, P1 ;  /* 0x000000ff0500720c */ /* 0x000fc40000f22270 */
[----:B------:R-:W-:Y:S02]  /*0740*/  @P4 SHF.R.S32.HI R2, RZ, 0x1, R2 ;  /* 0x00000001ff024819 */ /* 0x000fe40000011402 */
[----:B------:R-:W-:Y:S02]  /*0750*/  ISETP.GE.U32.AND P6, PT, R6, 0x2, PT ;  /* 0x000000020600780c */ /* 0x000fe40003fc6070 */
[----:B------:R-:W-:Y:S02]  /*0760*/  @P4 ISETP.NE.AND P5, PT, R2, R9, PT ;  /* 0x000000090200420c */ /* 0x000fe40003fa5270 */
[----:B------:R-:W-:Y:S02]  /*0770*/  SEL R9, RZ, 0x1, !P0 ;  /* 0x00000001ff097807 */ /* 0x000fe40004000000 */
[----:B------:R-:W-:Y:S02]  /*0780*/  @P4 SEL R22, RZ, 0x1, P5 ;  /* 0x00000001ff164807 */ /* 0x000fe40002800000 */
[----:B------:R-:W-:Y:S01]  /*0790*/  SEL R19, RZ, 0x1, !P1 ;  /* 0x00000001ff137807 */ /* 0x000fe20004800000 */
[----:B------:R0:W2:Y:S01]  /*07a0*/  @!UP1 SYNCS.EXCH.64 URZ, [UR6+0x68], UR4 ;  /* 0x00006804063f95b2 */ /* 0x0000a20008000100 */
[----:B------:R-:W-:Y:S01]  /*07b0*/  LOP3.LUT R22, R22, R9, RZ, 0xc0, !PT ;  /* 0x0000000916167212 */ /* 0x000fe200078ec0ff */
[----:B------:R-:W-:Y:S01]  /*07c0*/  NOP ;  /* 0x0000000000007918 */ /* 0x000fe20000000000 */
[----:B------:R-:W-:Y:S01]  /*07d0*/  SEL R19, R19, 0x2, P6 ;  /* 0x0000000213137807 */ /* 0x000fe20003000000 */
[----:B------:R-:W-:Y:S06]  /*07e0*/  @!P2 BRA `(.L_x_3) ;  /* 0x000000000008a947 */ /* 0x000fec0003800000 */
[----:B-12-4-:R-:W-:Y:S01]  /*07f0*/  UCGABAR_ARV ;  /* 0x00000000000079c7 */ /* 0x016fe20008000000 */
[----:B------:R-:W-:Y:S05]  /*0800*/  BRA `(.L_x_4) ;  /* 0x0000000000047947 */ /* 0x000fea0003800000 */
.L_x_3:
[----:B-12-4-:R-:W-:Y:S01]  /*0810*/  NOP ;  /* 0x0000000000007918 */ /* 0x016fe20000000000 */
.L_x_4:
[----:B------:R-:W1:Y:S01]  /*0820*/  LDC R2, c[0x0][0x65c] ;  /* 0x00019700ff027b82 */ /* 0x000e620000000800 */
[----:B------:R-:W-:Y:S02]  /*0830*/  IMAD.U32 R8, RZ, RZ, UR8 ;  /* 0x00000008ff087e24 */ /* 0x000fe4000f8e00ff */
[----:B------:R-:W-:Y:S01]  /*0840*/  IMAD.MOV.U32 R9, RZ, RZ, RZ ;  /* 0x000000ffff097224 */ /* 0x000fe200078e00ff */
[----:B-1----:R-:W-:-:S04]  /*0850*/  ISETP.NE.AND P1, PT, R2, 0x1, PT ;  /* 0x000000010200780c */ /* 0x002fc80003f25270 */
[----:B------:R-:W-:-:S09]  /*0860*/  P2R R5, PR, RZ, 0x2 ;  /* 0x00000002ff057803 */ /* 0x000fd20000000000 */
[----:B------:R-:W1:Y:S01]  /*0870*/  @P1 LDC R17, c[0x0][0x10] ;  /* 0x00000400ff111b82 */ /* 0x000e620000000800 */
[----:B------:R-:W-:Y:S02]  /*0880*/  @P1 IMAD.MOV.U32 R5, RZ, RZ, RZ ;  /* 0x000000ffff051224 */ /* 0x000fe400078e00ff */
[----:B------:R-:W-:-:S05]  /*0890*/  @P1 IMAD.MOV.U32 R13, RZ, RZ, RZ ;  /* 0x000000ffff0d1224 */ /* 0x000fca00078e00ff */
[----:B------:R-:W2:Y:S01]  /*08a0*/  @!P1 LDC R11, c[0x0][0xc] ;  /* 0x00000300ff0b9b82 */ /* 0x000ea20000000800 */
[----:B-1----:R-:W-:-:S04]  /*08b0*/  @P1 IMAD.WIDE.U32 R16, R17, UR8, R4 ;  /* 0x0000000811101c25 */ /* 0x002fc8000f8e0004 */
[----:B------:R-:W-:Y:S02]  /*08c0*/  @P1 IMAD.IADD R17, R17, 0x1, R13 ;  /* 0x0000000111111824 */ /* 0x000fe400078e020d */
[----:B--2---:R-:W-:-:S04]  /*08d0*/  @!P1 IMAD.WIDE.U32 R8, R4, R11, R8 ;  /* 0x0000000b04089225 */ /* 0x004fc800078e0008 */
[----:B------:R-:W-:Y:S02]  /*08e0*/  @!P1 IMAD.MOV.U32 R16, RZ, RZ, R8 ;  /* 0x000000ffff109224 */ /* 0x000fe400078e0008 */
[----:B------:R-:W-:Y:S01]  /*08f0*/  @!P1 IMAD.MOV.U32 R17, RZ, RZ, R9 ;  /* 0x000000ffff119224 */ /* 0x000fe200078e0009 */
[----:B------:R-:W-:Y:S06]  /*0900*/  @!P2 BRA `(.L_x_5) ;  /* 0x00000000000ca947 */ /* 0x000fec0003800000 */
[----:B------:R-:W-:Y:S01]  /*0910*/  UCGABAR_WAIT ;  /* 0x0000000000007dc7 */ /* 0x000fe20008000000 */
[----:B------:R-:W-:Y:S01]  /*0920*/  CCTL.IVALL ;  /* 0x00000000ff00798f */ /* 0x000fe20002000000 */
[----:B------:R-:W-:Y:S05]  /*0930*/  BRA `(.L_x_6) ;  /* 0x0000000000047947 */ /* 0x000fea0003800000 */
.L_x_5:
[----:B------:R-:W-:Y:S06]  /*0940*/  BAR.SYNC.DEFER_BLOCKING 0x0 ;  /* 0x0000000000007b1d */ /* 0x000fec0000010000 */
.L_x_6:
[----:B------:R-:W-:Y:S05]  /*0950*/  @!P3 BRA `(.L_x_7) ;  /* 0x000000a40060b947 */ /* 0x000fea0003800000 */
[----:B------:R-:W-:-:S13]  /*0960*/  ISETP.GT.U32.AND P0, PT, R6, 0x1, PT ;  /* 0x000000010600780c */ /* 0x000fda0003f04070 */
[----:B0-----:R-:W-:Y:S05]  /*0970*/  @P0 EXIT ;  /* 0x000000000000094d */ /* 0x001fea0003800000 */
[----:B------:R-:W-:Y:S01]  /*0980*/  ULDC.64 UR4, c[0x0][0x650] ;  /* 0x0001940000047ab9 */ /* 0x000fe20000000a00 */
[----:B------:R-:W-:Y:S01]  /*0990*/  PRMT R0, RZ, 0x7610, R0 ;  /* 0x00007610ff007816 */ /* 0x000fe20000000000 */
[----:B------:R-:W-:Y:S01]  /*09a0*/  IMAD.MOV.U32 R154, RZ, RZ, -0x1 ;  /* 0xffffffffff9a7424 */ /* 0x000fe200078e00ff */
[----:B------:R-:W-:Y:S01]  /*09b0*/  ISETP.GE.U32.AND P0, PT, R16, UR4, PT ;  /* 0x0000000410007c0c */ /* 0x000fe2000bf06070 */
[----:B------:R-:W-:Y:S02]  /*09c0*/  IMAD.MOV.U32 R153, RZ, RZ, -0x1 ;  /* 0xffffffffff997424 */ /* 0x000fe400078e00ff */
[----:B------:R-:W-:Y:S01]  /*09d0*/  IMAD.MOV.U32 R23, RZ, RZ, -0x1 ;  /* 0xffffffffff177424 */ /* 0x000fe200078e00ff */
[----:B------:R-:W-:-:S13]  /*09e0*/  ISETP.GE.U32.AND.EX P0, PT, R17, UR5, PT, P0 ;  /* 0x0000000511007c0c */ /* 0x000fda000bf06100 */
[----:B------:R-:W-:Y:S05]  /*09f0*/  @P0 BRA `(.L_x_8) ;  /* 0x00000004002c0947 */ /* 0x000fea0003800000 */
[----:B------:R-:W0:Y:S01]  /*0a00*/  LDC.64 R24, c[0x0][0x628] ;  /* 0x00018a00ff187b82 */ /* 0x000e220000000a00 */
[----:B------:R-:W-:Y:S02]  /*0a10*/  IMAD.MOV.U32 R8, RZ, RZ, R16 ;  /* 0x000000ffff087224 */ /* 0x000fe400078e0010 */
[----:B------:R-:W-:-:S05]  /*0a20*/  IMAD.MOV.U32 R9, RZ, RZ, R17 ;  /* 0x000000ffff097224 */ /* 0x000fca00078e0011 */
[----:B------:R-:W1:Y:S08]  /*0a30*/  LDC R0, c[0x0][0x630] ;  /* 0x00018c00ff007b82 */ /* 0x000e700000000800 */
[----:B------:R-:W2:Y:S01]  /*0a40*/  LDC.64 R26, c[0x0][0x620] ;  /* 0x00018800ff1a7b82 */ /* 0x000ea20000000a00 */
[----:B0-----:R-:W-:-:S04]  /*0a50*/  ISETP.NE.U32.AND P0, PT, R24, RZ, PT ;  /* 0x000000ff1800720c */ /* 0x001fc80003f05070 */
[----:B------:R-:W-:-:S13]  /*0a60*/  ISETP.NE.AND.EX P0, PT, R25, RZ, PT, P0 ;  /* 0x000000ff1900720c */ /* 0x000fda0003f05300 */
[----:B-12---:R-:W-:Y:S05]  /*0a70*/  @!P0 BRA `(.L_x_9) ;  /* 0x0000000000288947 */ /* 0x006fea0003800000 */
[----:B------:R-:W0:Y:S02]  /*0a80*/  LDC R13, c[0x0][0x634] ;  /* 0x00018d00ff0d7b82 */ /* 0x000e240000000800 */
[----:B0-----:R-:W-:-:S05]  /*0a90*/  IADD3 R13, P0, R16, R13, RZ ;  /* 0x0000000d100d7210 */ /* 0x001fca0007f1e0ff */
[----:B------:R-:W-:-:S04]  /*0aa0*/  IMAD.X R15, RZ, RZ, R17, P0 ;  /* 0x000000ffff0f7224 */ /* 0x000fc800000e0611 */
[----:B------:R-:W-:-:S04]  /*0ab0*/  IMAD.WIDE.U32 R8, R15, R24, RZ ;  /* 0x000000180f087225 */ /* 0x000fc800078e00ff */
[----:B------:R-:W-:-:S04]  /*0ac0*/  IMAD.WIDE.U32 R10, P0, R13, R25, R8 ;  /* 0x000000190d0a7225 */ /* 0x000fc80007800008 */
[----:B------:R-:W-:-:S04]  /*0ad0*/  IMAD.WIDE.U32 R8, R13, R24, RZ ;  /* 0x000000180d087225 */ /* 0x000fc800078e00ff */
[----:B------:R-:W-:Y:S01]  /*0ae0*/  IMAD.X R13, RZ, RZ, RZ, P0 ;  /* 0x000000ffff0d7224 */ /* 0x000fe200000e06ff */
[----:B------:R-:W-:Y:S01]  /*0af0*/  IADD3 RZ, P0, R9, R10, RZ ;  /* 0x0000000a09ff7210 */ /* 0x000fe20007f1e0ff */
[----:B------:R-:W-:-:S04]  /*0b00*/  IMAD.MOV.U32 R12, RZ, RZ, R11 ;  /* 0x000000ffff0c7224 */ /* 0x000fc800078e000b */
[----:B------:R-:W-:-:S08]  /*0b10*/  IMAD.WIDE.U32.X R8, R15, R25, R12, P0 ;  /* 0x000000190f087225 */ /* 0x000fd000000e040c */
.L_x_9:
[----:B------:R-:W0:Y:S01]  /*0b20*/  LDC.64 R24, c[0x0][0x640] ;  /* 0x00019000ff187b82 */ /* 0x000e220000000a00 */
[-CC-:B------:R-:W-:Y:S01]  /*0b30*/  SHF.R.U64 R28, R8, R0.reuse, R9.reuse ;  /* 0x00000000081c7219 */ /* 0x180fe20000001209 */
[----:B------:R-:W-:Y:S01]  /*0b40*/  IMAD R30, R7, R21, R4 ;  /* 0x00000015071e7224 */ /* 0x000fe200078e0204 */
[----:B------:R-:W-:Y:S01]  /*0b50*/  SHF.R.U32.HI R0, RZ, R0, R9 ;  /* 0x00000000ff007219 */ /* 0x000fe20000011609 */
[----:B------:R-:W-:Y:S01]  /*0b60*/  IMAD.MOV.U32 R21, RZ, RZ, 0x1 ;  /* 0x00000001ff157424 */ /* 0x000fe200078e00ff */
[----:B------:R-:W-:-:S03]  /*0b70*/  IADD3 R5, P0, RZ, -R28, RZ ;  /* 0x8000001cff057210 */ /* 0x000fc60007f1e0ff */
[----:B------:R-:W1:Y:S02]  /*0b80*/  LDC R6, c[0x0][0x618] ;  /* 0x00018600ff067b82 */ /* 0x000e640000000800 */
[----:B------:R-:W-:-:S04]  /*0b90*/  IMAD.X R9, RZ, RZ, ~R0, P0 ;  /* 0x000000ffff097224 */ /* 0x000fc800000e0e00 */
[-C--:B------:R-:W-:Y:S02]  /*0ba0*/  IMAD R0, R9, R26.reuse, RZ ;  /* 0x0000001a09007224 */ /* 0x080fe400078e02ff */
[----:B------:R-:W2:Y:S01]  /*0bb0*/  LDC R11, c[0x0][0x608] ;  /* 0x00018200ff0b7b82 */ /* 0x000ea20000000800 */
[----:B------:R-:W-:-:S04]  /*0bc0*/  IMAD.WIDE.U32 R8, R5, R26, R16 ;  /* 0x0000001a05087225 */ /* 0x000fc800078e0010 */
[----:B------:R-:W-:-:S03]  /*0bd0*/  IMAD R5, R5, R27, R0 ;  /* 0x0000001b05057224 */ /* 0x000fc600078e0200 */
[----:B------:R-:W3:Y:S01]  /*0be0*/  LDC R12, c[0x0][0x658] ;  /* 0x00019600ff0c7b82 */ /* 0x000ee20000000800 */
[----:B0-----:R-:W-:Y:S01]  /*0bf0*/  ISETP.NE.U32.AND P0, PT, R24, RZ, PT ;  /* 0x000000ff1800720c */ /* 0x001fe20003f05070 */
[----:B------:R-:W-:Y:S02]  /*0c00*/  IMAD.IADD R5, R9, 0x1, R5 ;  /* 0x0000000109057824 */ /* 0x000fe400078e0205 */
[----:B------:R-:W-:Y:S01]  /*0c10*/  IMAD.MOV.U32 R9, RZ, RZ, -0x1 ;  /* 0xffffffffff097424 */ /* 0x000fe200078e00ff */
[----:B------:R-:W-:-:S03]  /*0c20*/  ISETP.NE.AND.EX P0, PT, R25, RZ, PT, P0 ;  /* 0x000000ff1900720c */ /* 0x000fc60003f05300 */
[----:B------:R-:W0:Y:S01]  /*0c30*/  LDC R15, c[0x0][0x600] ;  /* 0x00018000ff0f7b82 */ /* 0x000e220000000800 */
[-CC-:B-1----:R-:W-:Y:S02]  /*0c40*/  SHF.R.U64 R13, R8, R6.reuse, R5.reuse ;  /* 0x00000006080d7219 */ /* 0x182fe40000001205 */
[----:B------:R-:W-:-:S05]  /*0c50*/  SHF.R.U32.HI R0, RZ, R6, R5 ;  /* 0x00000006ff007219 */ /* 0x000fca0000011605 */
[----:B------:R-:W1:Y:S01]  /*0c60*/  LDC R14, c[0x0][0x648] ;  /* 0x00019200ff0e7b82 */ /* 0x000e620000000800 */
[-CC-:B--2---:R-:W-:Y:S02]  /*0c70*/  SHF.R.U64 R27, R13, R11.reuse, R0.reuse ;  /* 0x0000000b0d1b7219 */ /* 0x184fe40000001200 */
[----:B------:R-:W-:-:S05]  /*0c80*/  SHF.R.U32.HI R5, RZ, R11, R0 ;  /* 0x0000000bff057219 */ /* 0x000fca0000011600 */
[----:B------:R-:W2:Y:S01]  /*0c90*/  LDC R20, c[0x0][0x638] ;  /* 0x00018e00ff147b82 */ /* 0x000ea20000000800 */
[-CC-:B---3--:R-:W-:Y:S02]  /*0ca0*/  SHF.R.U64 R26, R27, R12.reuse, R5.reuse ;  /* 0x0000000c1b1a7219 */ /* 0x188fe40000001205 */
[-C--:B------:R-:W-:Y:S02]  /*0cb0*/  SHF.L.U32 R0, R9, R12.reuse, RZ ;  /* 0x0000000c09007219 */ /* 0x080fe400000006ff */
[----:B------:R-:W-:Y:S01]  /*0cc0*/  SHF.R.U32.HI R5, RZ, R12, R5 ;  /* 0x0000000cff057219 */ /* 0x000fe20000011605 */
[----:B------:R-:W-:Y:S01]  /*0cd0*/  IMAD.MOV.U32 R4, RZ, RZ, R26 ;  /* 0x000000ffff047224 */ /* 0x000fe200078e001a */
[----:B------:R-:W-:Y:S01]  /*0ce0*/  LOP3.LUT R10, RZ, R0, RZ, 0x33, !PT ;  /* 0x00000000ff0a7212 */ /* 0x000fe200078e33ff */
[----:B------:R-:W3:Y:S01]  /*0cf0*/  LDC R23, c[0x0][0x610] ;  /* 0x00018400ff177b82 */ /* 0x000ee20000000800 */
[----:B------:R-:W-:Y:S05]  /*0d00*/  @!P0 BRA `(.L_x_10) ;  /* 0x0000000000288947 */ /* 0x000fea0003800000 */
[----:B------:R-:W4:Y:S02]  /*0d10*/  LDC R9, c[0x0][0x64c] ;  /* 0x00019300ff097b82 */ /* 0x000f240000000800 */
[----:B----4-:R-:W-:-:S05]  /*0d20*/  IADD3 R9, P0, R26, R9, RZ ;  /* 0x000000091a097210 */ /* 0x010fca0007f1e0ff */
        /* <DEDUP_REMOVED lines=8> */
.L_x_10:
[----:B-1----:R-:W-:Y:S01]  /*0db0*/  SHF.R.U64 R4, R4, R14, R5 ;  /* 0x0000000e04047219 */ /* 0x002fe20000001205 */
[----:B0-----:R-:W-:Y:S01]  /*0dc0*/  VIADD R6, R15, 0xffffffff ;  /* 0xffffffff0f067836 */ /* 0x001fe20000000000 */
[----:B------:R-:W-:Y:S02]  /*0dd0*/  SHF.L.U32 R0, R21, R12, RZ ;  /* 0x0000000c15007219 */ /* 0x000fe400000006ff */
[----:B------:R-:W-:Y:S01]  /*0de0*/  LOP3.LUT R5, R27, R10, RZ, 0xc0, !PT ;  /* 0x0000000a1b057212 */ /* 0x000fe200078ec0ff */
[----:B------:R-:W-:Y:S01]  /*0df0*/  IMAD.MOV R7, RZ, RZ, -R4 ;  /* 0x000000ffff077224 */ /* 0x000fe200078e0a04 */
[----:B------:R-:W-:Y:S02]  /*0e00*/  SEL R3, R3, R30, !P1 ;  /* 0x0000001e03037207 */ /* 0x000fe40004800000 */
[----:B------:R-:W-:Y:S01]  /*0e10*/  LOP3.LUT R6, R13, R6, RZ, 0xc0, !PT ;  /* 0x000000060d067212 */ /* 0x000fe200078ec0ff */
[----:B------:R-:W-:Y:S02]  /*0e20*/  IMAD R4, R0, R4, R5 ;  /* 0x0000000400047224 */ /* 0x000fe400078e0205 */
[----:B--2---:R-:W-:-:S02]  /*0e30*/  IMAD R0, R7, R20, R26 ;  /* 0x0000001407007224 */ /* 0x004fc400078e021a */
[----:B---3--:R-:W-:Y:S02]  /*0e40*/  IMAD R3, R4, R23, R3 ;  /* 0x0000001704037224 */ /* 0x008fe400078e0203 */
[----:B------:R-:W-:Y:S02]  /*0e50*/  IMAD R154, R0, R15, R6 ;  /* 0x0000000f009a7224 */ /* 0x000fe400078e0206 */
[----:B------:R-:W-:Y:S02]  /*0e60*/  IMAD.MOV.U32 R4, RZ, RZ, 0x1 ;  /* 0x00000001ff047424 */ /* 0x000fe400078e00ff */
[----:B------:R-:W-:Y:S01]  /*0e70*/  IMAD.MOV.U32 R23, RZ, RZ, R28 ;  /* 0x000000ffff177224 */ /* 0x000fe200078e001c */
[----:B------:R-:W-:Y:S02]  /*0e80*/  SEL R153, R154, R3, !P1 ;  /* 0x000000039a997207 */ /* 0x000fe40004800000 */
[----:B------:R-:W-:Y:S02]  /*0e90*/  PRMT R0, R4, 0x7610, R0 ;  /* 0x0000761004007816 */ /* 0x000fe40000000000 */
[----:B------:R-:W-:-:S07]  /*0ea0*/  SEL R154, R3, R154, !P1 ;  /* 0x0000009a039a7207 */ /* 0x000fce0004800000 */
.L_x_8:
[----:B------:R-:W-:-:S08]  /*0eb0*/  NOP ;  /* 0x0000000000007918 */ /* 0x000fd00000000000 */
[----:B------:R-:W0:Y:S02]  /*0ec0*/  USETMAXREG.TRY_ALLOC.CTAPOOL UP0, 0xe8 ;  /* 0x000000e8000079c8 */ /* 0x000e240008000600 */
[----:B0-----:R-:W-:-:S13]  /*0ed0*/  PLOP3.LUT P0, PT, PT, PT, UP0, 0x80, 0x0 ;  /* 0x000000000000781c */ /* 0x001fda0003f0f008 */
[----:B------:R-:W-:Y:S05]  /*0ee0*/  @!P0 BRA `(.L_x_8) ;  /* 0xfffffffc00f08947 */ /* 0x000fea000383ffff */
[----:B------:R-:W-:Y:S01]  /*0ef0*/  ULDC.64 UR4, c[0x0][0x598] ;  /* 0x0001660000047ab9 */ /* 0x000fe20000000a00 */
[----:B------:R-:W-:Y:S01]  /*0f00*/  ULDC.64 UR36, c[0x0][0x208] ;  /* 0x0000820000247ab9 */ /* 0x000fe20000000a00 */
[----:B------:R-:W-:-:S04]  /*0f10*/  ISETP.NE.U32.AND P0, PT, RZ, UR4, PT ;  /* 0x00000004ff007c0c */ /* 0x000fc8000bf05070 */
[----:B------:R-:W-:-:S13]  /*0f20*/  ISETP.NE.AND.EX P0, PT, RZ, UR5, PT, P0 ;  /* 0x00000005ff007c0c */ /* 0x000fda000bf05300 */
[----:B------:R-:W-:Y:S05]  /*0f30*/  @!P0 BRA `(.L_x_11) ;  /* 0x00000000001c8947 */ /* 0x000fea0003800000 */
[----:B------:R-:W0:Y:S02]  /*0f40*/  LDC.64 R4, c[0x0][0x598] ;  /* 0x00016600ff047b82 */ /* 0x000e240000000a00 */
[----:B0-----:R-:W2:Y:S02]  /*0f50*/  LDG.E.64 R4, desc[UR36][R4.64] ;  /* 0x0000002404047981 */ /* 0x001ea4000c1e1b00 */
[----:B--2---:R-:W-:-:S04]  /*0f60*/  ISETP.NE.U32.AND P0, PT, R4, RZ, PT ;  /* 0x000000ff0400720c */ /* 0x004fc80003f05070 */
[----:B------:R-:W-:-:S13]  /*0f70*/  ISETP.NE.AND.EX P0, PT, R5, RZ, PT, P0 ;  /* 0x000000ff0500720c */ /* 0x000fda0003f05300 */
[----:B------:R-:W-:Y:S05]  /*0f80*/  @!P0 BRA `(.L_x_11) ;  /* 0x0000000000088947 */ /* 0x000fea0003800000 */
[----:B------:R0:W5:Y:S01]  /*0f90*/  LD.E R155, desc[UR36][R4.64] ;  /* 0x00000024049b7980 */ /* 0x000162000c101900 */
[----:B------:R-:W-:Y:S05]  /*0fa0*/  BRA `(.L_x_12) ;  /* 0x0000000000247947 */ /* 0x000fea0003800000 */
.L_x_11:
[----:B------:R-:W-:Y:S02]  /*0fb0*/  ULDC.64 UR4, c[0x0][0x588] ;  /* 0x0001620000047ab9 */ /* 0x000fe40000000a00 */
[----:B------:R-:W-:-:S04]  /*0fc0*/  ISETP.NE.U32.AND P0, PT, RZ, UR4, PT ;  /* 0x00000004ff007c0c */ /* 0x000fc8000bf05070 */
[----:B------:R-:W-:-:S13]  /*0fd0*/  ISETP.NE.AND.EX P0, PT, RZ, UR5, PT, P0 ;  /* 0x00000005ff007c0c */ /* 0x000fda000bf05300 */
[----:B------:R-:W-:Y:S05]  /*0fe0*/  @!P0 BRA `(.L_x_13) ;  /* 0x00000000000c8947 */ /* 0x000fea0003800000 */
[----:B------:R-:W0:Y:S02]  /*0ff0*/  LDC.64 R4, c[0x0][0x588] ;  /* 0x00016200ff047b82 */ /* 0x000e240000000a00 */
[----:B0-----:R1:W5:Y:S01]  /*1000*/  LDG.E R155, desc[UR36][R4.64] ;  /* 0x00000024049b7981 */ /* 0x001362000c1e1900 */
[----:B------:R-:W-:Y:S05]  /*1010*/  BRA `(.L_x_12) ;  /* 0x0000000000087947 */ /* 0x000fea0003800000 */
.L_x_13:
[----:B------:R-:W-:Y:S02]  /*1020*/  ULDC UR4, c[0x0][0x580] ;  /* 0x0001600000047ab9 */ /* 0x000fe40000000800 */
[----:B------:R-:W-:-:S07]  /*1030*/  IMAD.U32 R155, RZ, RZ, UR4 ;  /* 0x00000004ff9b7e24 */ /* 0x000fce000f8e00ff */
.L_x_12:
[----:B------:R-:W-:Y:S02]  /*1040*/  ULDC.64 UR4, c[0x0][0x5a0] ;  /* 0x0001680000047ab9 */ /* 0x000fe40000000a00 */
[----:B------:R-:W-:-:S04]  /*1050*/  ISETP.NE.U32.AND P0, PT, RZ, UR4, PT ;  /* 0x00000004ff007c0c */ /* 0x000fc8000bf05070 */
[----:B------:R-:W-:-:S13]  /*1060*/  ISETP.NE.AND.EX P0, PT, RZ, UR5, PT, P0 ;  /* 0x00000005ff007c0c */ /* 0x000fda000bf05300 */
[----:B------:R-:W-:Y:S05]  /*1070*/  @!P0 BRA `(.L_x_14) ;  /* 0x00000000001c8947 */ /* 0x000fea0003800000 */
[----:B01----:R-:W0:Y:S02]  /*1080*/  LDC.64 R4, c[0x0][0x5a0] ;  /* 0x00016800ff047b82 */ /* 0x003e240000000a00 */
[----:B0-----:R-:W2:Y:S02]  /*1090*/  LDG.E.64 R4, desc[UR36][R4.64] ;  /* 0x0000002404047981 */ /* 0x001ea4000c1e1b00 */
[----:B--2---:R-:W-:-:S04]  /*10a0*/  ISETP.NE.U32.AND P0, PT, R4, RZ, PT ;  /* 0x000000ff0400720c */ /* 0x004fc80003f05070 */
[----:B------:R-:W-:-:S13]  /*10b0*/  ISETP.NE.AND.EX P0, PT, R5, RZ, PT, P0 ;  /* 0x000000ff0500720c */ /* 0x000fda0003f05300 */
[----:B------:R-:W-:Y:S05]  /*10c0*/  @!P0 BRA `(.L_x_14) ;  /* 0x0000000000088947 */ /* 0x000fea0003800000 */
[----:B------:R0:W5:Y:S01]  /*10d0*/  LD.E R156, desc[UR36][R4.64] ;  /* 0x00000024049c7980 */ /* 0x000162000c101900 */
[----:B------:R-:W-:Y:S05]  /*10e0*/  BRA `(.L_x_15) ;  /* 0x0000000000247947 */ /* 0x000fea0003800000 */
.L_x_14:
[----:B------:R-:W-:Y:S02]  /*10f0*/  ULDC.64 UR4, c[0x0][0x590] ;  /* 0x0001640000047ab9 */ /* 0x000fe40000000a00 */
[----:B------:R-:W-:-:S04]  /*1100*/  ISETP.NE.U32.AND P0, PT, RZ, UR4, PT ;  /* 0x00000004ff007c0c */ /* 0x000fc8000bf05070 */
[----:B------:R-:W-:-:S13]  /*1110*/  ISETP.NE.AND.EX P0, PT, RZ, UR5, PT, P0 ;  /* 0x00000005ff007c0c */ /* 0x000fda000bf05300 */
[----:B------:R-:W-:Y:S05]  /*1120*/  @!P0 BRA `(.L_x_16) ;  /* 0x00000000000c8947 */ /* 0x000fea0003800000 */
[----:B------:R-:W2:Y:S02]  /*1130*/  LDC.64 R156, c[0x0][0x590] ;  /* 0x00016400ff9c7b82 */ /* 0x000ea40000000a00 */
[----:B--2---:R2:W5:Y:S01]  /*1140*/  LDG.E R156, desc[UR36][R156.64] ;  /* 0x000000249c9c7981 */ /* 0x004562000c1e1900 */
[----:B------:R-:W-:Y:S05]  /*1150*/  BRA `(.L_x_15) ;  /* 0x0000000000087947 */ /* 0x000fea0003800000 */
.L_x_16:
[----:B------:R-:W-:Y:S02]  /*1160*/  ULDC UR4, c[0x0][0x584] ;  /* 0x0001610000047ab9 */ /* 0x000fe40000000800 */
[----:B------:R-:W-:-:S07]  /*1170*/  IMAD.U32 R156, RZ, RZ, UR4 ;  /* 0x00000004ff9c7e24 */ /* 0x000fce000f8e00ff */
.L_x_15:
[----:B------:R-:W-:-:S13]  /*1180*/  LOP3.LUT P0, RZ, R0, 0xff, RZ, 0xc0, !PT ;  /* 0x000000ff00ff7812 */ /* 0x000fda000780c0ff */
[----:B------:R-:W-:Y:S05]  /*1190*/  @!P0 EXIT ;  /* 0x000000000000894d */ /* 0x000fea0003800000 */
[----:B------:R-:W-:Y:S01]  /*11a0*/  ULDC UR4, c[0x0][0x28c] ;  /* 0x0000a30000047ab9 */ /* 0x000fe20000000800 */
[----:B--2---:R-:W-:Y:S01]  /*11b0*/  LOP3.LUT R157, R19, 0x1, RZ, 0xfc, !PT ;  /* 0x00000001139d7812 */ /* 0x004fe200078efcff */
[----:B------:R-:W-:Y:S01]  /*11c0*/  UIADD3 UR4, UR4, 0x7f, URZ ;  /* 0x0000007f04047890 */ /* 0x000fe2000fffe03f */
[----:B------:R-:W-:Y:S01]  /*11d0*/  UMOV UR38, URZ ;  /* 0x0000003f00267c82 */ /* 0x000fe20008000000 */
[----:B------:R-:W-:Y:S02]  /*11e0*/  UMOV UR39, URZ ;  /* 0x0000003f00277c82 */ /* 0x000fe40008000000 */
[----:B------:R-:W-:-:S04]  /*11f0*/  USHF.R.S32.HI UR5, URZ, 0x1f, UR4 ;  /* 0x0000001f3f057899 */ /* 0x000fc80008011404 */
[----:B------:R-:W-:-:S04]  /*1200*/  ULEA.HI UR5, UR5, UR4, URZ, 0x7 ;  /* 0x0000000405057291 */ /* 0x000fc8000f8f383f */
[----:B------:R-:W-:-:S12]  /*1210*/  USHF.R.S32.HI UR40, URZ, 0x7, UR5 ;  /* 0x000000073f287899 */ /* 0x000fd80008011405 */
.L_x_292:
[----:B------:R-:W-:Y:S01]  /*1220*/  LOP3.LUT R0, R18, 0x80, RZ, 0xc0, !PT ;  /* 0x0000008012007812 */ /* 0x000fe200078ec0ff */
[----:B--2---:R-:W2:Y:S01]  /*1230*/  S2UR UR7, SR_CgaCtaId ;  /* 0x00000000000779c3 */ /* 0x004ea20000008800 */
[----:B------:R-:W-:Y:S02]  /*1240*/  UMOV UR6, 0x400 ;  /* 0x0000040000067882 */ /* 0x000fe40000000000 */
[----:B------:R-:W-:-:S06]  /*1250*/  SHF.R.U32.HI R0, RZ, 0x7, R0 ;  /* 0x00000007ff007819 */ /* 0x000fcc0000011600 */
[----:B---3--:R-:W3:Y:S01]  /*1260*/  SHFL.IDX PT, R0, R0, RZ, 0x1f ;  /* 0x00001fff00007589 */ /* 0x008ee200000e0000 */
[----:B--2---:R-:W-:Y:S01]  /*1270*/  ULEA UR6, UR7, UR6, 0x18 ;  /* 0x0000000607067291 */ /* 0x004fe2000f8ec03f */
[----:B---3--:R-:W-:-:S13]  /*1280*/  R2UR UR4, R0 ;  /* 0x00000000000472ca */ /* 0x008fda00000e0000 */
[----:B------:R-:W-:-:S04]  /*1290*/  ULEA.HI UR5, UR4, UR4, URZ, 0x1 ;  /* 0x0000000404057291 */ /* 0x000fc8000f8f083f */
[----:B------:R-:W-:-:S04]  /*12a0*/  ULOP3.LUT UR5, UR5, 0x7fffe, URZ, 0xc0, !UPT ;  /* 0x0007fffe05057892 */ /* 0x000fc8000f8ec03f */
[----:B------:R-:W-:-:S03]  /*12b0*/  UIADD3 UR5, UR4, -UR5, URZ ;  /* 0x8000000504057290 */ /* 0x000fc6000fffe03f */
[----:B------:R-:W-:Y:S01]  /*12c0*/  ULDC UR4, c[0x0][0x28c] ;  /* 0x0000a30000047ab9 */ /* 0x000fe20000000800 */
[----:B------:R-:W-:Y:S01]  /*12d0*/  ULEA UR5, UR5, UR6, 0xd ;  /* 0x0000000605057291 */ /* 0x000fe2000f8e683f */
[----:B------:R-:W-:-:S03]  /*12e0*/  ISETP.LT.AND P0, PT, RZ, UR4, PT ;  /* 0x00000004ff007c0c */ /* 0x000fc6000bf01270 */
[----:B------:R-:W-:-:S04]  /*12f0*/  UIADD3 UR5, UR5, 0x100, URZ ;  /* 0x0000010005057890 */ /* 0x000fc8000fffe03f */
[----:B------:R-:W-:-:S04]  /*1300*/  USHF.R.U32.HI UR5, URZ, 0x4, UR5 ;  /* 0x000000043f057899 */ /* 0x000fc80008011605 */
[----:B------:R-:W-:Y:S02]  /*1310*/  ULOP3.LUT UR41, UR5, 0x3fff, URZ, 0xc0, !UPT ;  /* 0x00003fff05297892 */ /* 0x000fe4000f8ec03f */
[----:B-1--45:R-:W-:Y:S10]  /*1320*/  @P0 BRA `(.L_x_17) ;  /* 0x0000000000400947 */ /* 0x032ff40003800000 */
[----:B------:R-:W-:Y:S01]  /*1330*/  MOV R0, 0x0 ;  /* 0x0000000000007802 */ /* 0x000fe20000000f00 */
[----:B------:R-:W-:Y:S01]  /*1340*/  ULDC.64 UR4, c[0x4][0x68] ;  /* 0x01001a0000047ab9 */ /* 0x000fe20000000a00 */
[----:B------:R-:W-:Y:S01]  /*1350*/  ULDC.64 UR6, c[0x4][0x8] ;  /* 0x0100020000067ab9 */ /* 0x000fe20000000a00 */
[----:B01----:R-:W-:Y:S01]  /*1360*/  IMAD.U32 R4, RZ, RZ, UR4 ;  /* 0x00000004ff047e24 */ /* 0x003fe2000f8e00ff */
[----:B------:R0:W1:Y:S01]  /*1370*/  LDC.64 R14, c[0x4][R0] ;  /* 0x01000000000e7b82 */ /* 0x0000620000000a00 */
[----:B------:R-:W-:Y:S01]  /*1380*/  IMAD.U32 R5, RZ, RZ, UR5 ;  /* 0x00000005ff057e24 */ /* 0x000fe2000f8e00ff */
[----:B------:R-:W-:Y:S01]  /*1390*/  ULDC.64 UR4, c[0x4][0x70] ;  /* 0x01001c0000047ab9 */ /* 0x000fe20000000a00 */
[----:B------:R-:W-:Y:S02]  /*13a0*/  IMAD.U32 R10, RZ, RZ, UR6 ;  /* 0x00000006ff0a7e24 */ /* 0x000fe4000f8e00ff */
[----:B------:R-:W-:Y:S02]  /*13b0*/  IMAD.U32 R6, RZ, RZ, UR4 ;  /* 0x00000004ff067e24 */ /* 0x000fe4000f8e00ff */
[----:B------:R-:W-:-:S02]  /*13c0*/  IMAD.U32 R7, RZ, RZ, UR5 ;  /* 0x00000005ff077e24 */ /* 0x000fc4000f8e00ff */
[----:B------:R-:W-:Y:S02]  /*13d0*/  IMAD.U32 R11, RZ, RZ, UR7 ;  /* 0x00000007ff0b7e24 */ /* 0x000fe4000f8e00ff */
[----:B------:R-:W-:Y:S02]  /*13e0*/  IMAD.MOV.U32 R8, RZ, RZ, 0x1e1 ;  /* 0x000001e1ff087424 */ /* 0x000fe400078e00ff */
[----:B------:R-:W-:Y:S02]  /*13f0*/  IMAD.MOV.U32 R12, RZ, RZ, 0x1 ;  /* 0x00000001ff0c7424 */ /* 0x000fe400078e00ff */
[----:B0-----:R-:W-:-:S07]  /*1400*/  IMAD.MOV.U32 R13, RZ, RZ, RZ ;  /* 0x000000ffff0d7224 */ /* 0x001fce00078e00ff */
[----:B------:R-:W-:-:S07]  /*1410*/  LEPC R20, `(.L_x_17) ;  /* 0x000000001014794e */ /* 0x000fce0000000000 */
[----:B-1---5:R-:W-:Y:S05]  /*1420*/  CALL.ABS.NOINC R14 ;  /* 0x000000000e007343 */ /* 0x022fea0003c00000 */
.L_x_17:
[----:B------:R-:W-:-:S13]  /*1430*/  ISETP.NE.AND P0, PT, R157, 0x3, PT ;  /* 0x000000039d00780c */ /* 0x000fda0003f05270 */
[----:B------:R-:W-:Y:S05]  /*1440*/  @!P0 BRA `(.L_x_18) ;  /* 0x0000000000048947 */ /* 0x000fea0003800000 */
[----:B------:R-:W-:Y:S01]  /*1450*/  BPT.TRAP 0x1 ;  /* 0x000000040000795c */ /* 0x000fe20000300000 */
.L_x_18:
[----:B------:R-:W2:Y:S01]  /*1460*/  S2UR UR5, SR_CgaCtaId ;  /* 0x00000000000579c3 */ /* 0x000ea20000008800 */
[----:B------:R-:W-:Y:S01]  /*1470*/  UMOV UR4, 0x400 ;  /* 0x0000040000047882 */ /* 0x000fe20000000000 */
[----:B------:R-:W-:Y:S02]  /*1480*/  IMAD.U32 R0, RZ, RZ, UR38 ;  /* 0x00000026ff007e24 */ /* 0x000fe4000f8e00ff */
[----:B------:R-:W-:-:S03]  /*1490*/  IMAD.U32 R3, RZ, RZ, UR39 ;  /* 0x00000027ff037e24 */ /* 0x000fc6000f8e00ff */
[----:B------:R-:W-:Y:S01]  /*14a0*/  SHF.L.U32 R0, R0, 0x1f, RZ ;  /* 0x0000001f00007819 */ /* 0x000fe200000006ff */
[----:B--2---:R-:W-:-:S06]  /*14b0*/  ULEA UR4, UR5, UR4, 0x18 ;  /* 0x0000000405047291 */ /* 0x004fcc000f8ec03f */
[----:B------:R-:W-:-:S04]  /*14c0*/  IMAD.U32 R6, RZ, RZ, UR4 ;  /* 0x00000004ff067e24 */ /* 0x000fc8000f8e00ff */
[----:B------:R-:W-:-:S04]  /*14d0*/  IMAD R3, R3, 0x8, R6 ;  /* 0x0000000803037824 */ /* 0x000fc800078e0206 */
[----:B------:R2:W3:Y:S01]  /*14e0*/  SYNCS.PHASECHK.TRANS64.TRYWAIT P1, [R3+URZ], R0 ;  /* 0x00000000030075a7 */ /* 0x0004e2000802017f */
[----:B------:R-:W-:Y:S05]  /*14f0*/  @!P0 BRA `(.L_x_19) ;  /* 0x0000000000048947 */ /* 0x000fea0003800000 */
[----:B------:R-:W-:Y:S01]  /*1500*/  BPT.TRAP 0x1 ;  /* 0x000000040000795c */ /* 0x000fe20000300000 */
.L_x_19:
[----:B---3--:R-:W-:Y:S05]  /*1510*/  @P1 BRA `(.L_x_20) ;  /* 0x0000000000081947 */ /* 0x008fea0003800000 */
[----:B------:R-:W3:Y:S02]  /*1520*/  SYNCS.PHASECHK.TRANS64.TRYWAIT P1, [R3+URZ], R0 ;  /* 0x00000000030075a7 */ /* 0x000ee4000802017f */
[----:B---3--:R-:W-:Y:S05]  /*1530*/  @!P1 BRA `(.L_x_21) ;  /* 0x000000b000b89947 */ /* 0x008fea0003800000 */
.L_x_20:
[----:B------:R-:W-:-:S04]  /*1540*/  UISETP.LT.AND UP0, UPT, UR40, 0x1, UPT ;  /* 0x000000012800788c */ /* 0x000fc8000bf01270 */
[----:B------:R-:W-:-:S06]  /*1550*/  USEL UR4, UR40, 0x1, UP0 ;  /* 0x0000000128047887 */ /* 0x000fcc0008000000 */
[----:B--23--:R-:W-:Y:S01]  /*1560*/  IMAD.U32 R0, RZ, RZ, UR4 ;  /* 0x00000004ff007e24 */ /* 0x00cfe2000f8e00ff */
[----:B------:R-:W-:Y:S05]  /*1570*/  WARPSYNC.ALL ;  /* 0x0000000000007948 */ /* 0x000fea0003800000 */
[----:B------:R-:W-:-:S04]  /*1580*/  IADD3 R0, -R0, UR40, RZ ;  /* 0x0000002800007c10 */ /* 0x000fc8000fffe1ff */
[----:B------:R-:W-:Y:S02]  /*1590*/  ISETP.GE.AND P1, PT, R0, 0x1, PT ;  /* 0x000000010000780c */ /* 0x000fe40003f26270 */
[----:B------:R-:W-:Y:S01]  /*15a0*/  R2UR UR4, R6 ;  /* 0x00000000060472ca */ /* 0x000fe200000e0000 */
[----:B------:R-:W-:Y:S01]  /*15b0*/  WARPGROUP.ARRIVE ;  /* 0x00000000000079c5 */ /* 0x000fe20000000000 */
[----:B------:R-:W-:Y:S01]  /*15c0*/  UMOV UR9, 0x40000040 ;  /* 0x4000004000097882 */ /* 0x000fe20000000000 */
[----:B------:R-:W-:Y:S01]  /*15d0*/  UMOV UR11, 0x40000040 ;  /* 0x40000040000b7882 */ /* 0x000fe20000000000 */
[----:B------:R-:W-:Y:S01]  /*15e0*/  UMOV UR13, 0x40000040 ;  /* 0x40000040000d7882 */ /* 0x000fe20000000000 */
[----:B------:R-:W-:-:S08]  /*15f0*/  UMOV UR15, 0x40000040 ;  /* 0x40000040000f7882 */ /* 0x000fd00000000000 */
[----:B------:R-:W-:-:S04]  /*1600*/  UIADD3 UR4, UR4, 0x50100, URZ ;  /* 0x0005010004047890 */ /* 0x000fc8000fffe03f */
[----:B------:R-:W-:-:S04]  /*1610*/  USHF.R.U32.HI UR4, URZ, 0x4, UR4 ;  /* 0x000000043f047899 */ /* 0x000fc80008011604 */
[----:B------:R-:W-:Y:S02]  /*1620*/  ULOP3.LUT UR5, UR4, 0x3fff, URZ, 0xc0, !UPT ;  /* 0x00003fff04057892 */ /* 0x000fe4000f8ec03f */
[----:B------:R-:W-:Y:S02]  /*1630*/  ULOP3.LUT UR4, UR41, 0x10000, URZ, 0xfc, !UPT ;  /* 0x0001000029047892 */ /* 0x000fe4000f8efc3f */
[----:B------:R-:W-:Y:S02]  /*1640*/  ULOP3.LUT UR5, UR5, 0x10000, URZ, 0xfc, !UPT ;  /* 0x0001000005057892 */ /* 0x000fe4000f8efc3f */
[----:B------:R-:W-:Y:S02]  /*1650*/  ULEA UR8, UR39, UR4, 0xc ;  /* 0x0000000427087291 */ /* 0x000fe4000f8e603f */
[----:B------:R-:W-:Y:S02]  /*1660*/  ULEA UR6, UR39, UR5, 0xd ;  /* 0x0000000527067291 */ /* 0x000fe4000f8e683f */
[----:B------:R-:W-:-:S02]  /*1670*/  UIADD3 UR12, UR8, 0x2, URZ ;  /* 0x00000002080c7890 */ /* 0x000fc4000fffe03f */
[----:B------:R-:W-:-:S03]  /*1680*/  UIADD3 UR14, UR6, 0x2, URZ ;  /* 0x00000002060e7890 */ /* 0x000fc6000fffe03f */
[----:B------:R-:W-:Y:S02]  /*1690*/  UMOV UR10, UR6 ;  /* 0x00000006000a7c82 */ /* 0x000fe40008000000 */
[----:B------:R-:W-:Y:S01]  /*16a0*/  HGMMA.64x256x8.F32.TF32 R24, gdesc[UR8], RZ, !UPT, gsb0 ;  /* 0x07e00000081879f0 */ /* 0x000fe2000c0028ff */
[----:B------:R-:W-:Y:S01]  /*16b0*/  UIADD3 UR10, UR6, 0x1806, URZ ;  /* 0x00001806060a7890 */ /* 0x000fe2000fffe03f */
[----:B------:R-:W-:Y:S01]  /*16c0*/  UMOV UR9, 0x40000040 ;  /* 0x4000004000097882 */ /* 0x000fe20000000000 */
[----:B------:R-:W-:Y:S01]  /*16d0*/  UMOV UR11, 0x40000040 ;  /* 0x40000040000b7882 */ /* 0x000fe20000000000 */
[----:B------:R-:W-:Y:S02]  /*16e0*/  WARPGROUP.DEPBAR.LE gsb0, 0x0 ;  /* 0x00008000000079c5 */ /* 0x000fe40000010000 */
[----:B------:R-:W-:-:S15]  /*16f0*/  WARPGROUP.ARRIVE ;  /* 0x00000000000079c5 */ /* 0x000fde0000000000 */
[----:B------:R-:W-:-:S07]  /*1700*/  NOP ;  /* 0x0000000000007918 */ /* 0x000fce0000000000 */
[----:B------:R-:W-:Y:S01]  /*1710*/  HGMMA.64x256x8.F32.TF32 R24, gdesc[UR12], R24, gsb0 ;  /* 0x07e000000c1879f0 */ /* 0x000fe20008002818 */
[----:B------:R-:W-:Y:S02]  /*1720*/  UIADD3 UR12, UR8, 0x4, URZ ;  /* 0x00000004080c7890 */ /* 0x000fe4000fffe03f */
[----:B------:R-:W-:Y:S01]  /*1730*/  UIADD3 UR14, UR6, 0x4, URZ ;  /* 0x00000004060e7890 */ /* 0x000fe2000fffe03f */
[----:B------:R-:W-:Y:S01]  /*1740*/  UMOV UR13, 0x40000040 ;  /* 0x40000040000d7882 */ /* 0x000fe20000000000 */
[----:B------:R-:W-:Y:S01]  /*1750*/  UMOV UR15, 0x40000040 ;  /* 0x40000040000f7882 */ /* 0x000fe20000000000 */
[----:B------:R-:W-:Y:S02]  /*1760*/  WARPGROUP.DEPBAR.LE gsb0, 0x0 ;  /* 0x00008000000079c5 */ /* 0x000fe40000010000 */
[----:B------:R-:W-:-:S15]  /*1770*/  WARPGROUP.ARRIVE ;  /* 0x00000000000079c5 */ /* 0x000fde0000000000 */
[----:B------:R-:W-:-:S05]  /*1780*/  NOP ;  /* 0x0000000000007918 */ /* 0x000fca0000000000 */
        /* <DEDUP_REMOVED lines=93> */
[----:B------:R-:W-:Y:S01]  /*1d60*/  UIADD3 UR8, UR8, 0xc06, URZ ;  /* 0x00000c0608087890 */ /* 0x000fe2000fffe03f */
[----:B------:R-:W-:Y:S02]  /*1d70*/  WARPGROUP.DEPBAR.LE gsb0, 0x0 ;  /* 0x00008000000079c5 */ /* 0x000fe40000010000 */
[----:B------:R-:W-:-:S15]  /*1d80*/  WARPGROUP.ARRIVE ;  /* 0x00000000000079c5 */ /* 0x000fde0000000000 */
[----:B------:R-:W-:-:S04]  /*1d90*/  NOP ;  /* 0x0000000000007918 */ /* 0x000fc80000000000 */
[----:B------:R-:W-:Y:S03]  /*1da0*/  HGMMA.64x256x8.F32.TF32 R24, gdesc[UR12], R24, gsb0 ;  /* 0x07e000000c1879f0 */ /* 0x000fe60008002818 */
[----:B------:R-:W-:Y:S02]  /*1db0*/  WARPGROUP.DEPBAR.LE gsb0, 0x0 ;  /* 0x00008000000079c5 */ /* 0x000fe40000010000 */
[----:B------:R-:W-:-:S15]  /*1dc0*/  WARPGROUP.ARRIVE ;  /* 0x00000000000079c5 */ /* 0x000fde0000000000 */
[----:B------:R-:W-:-:S08]  /*1dd0*/  NOP ;  /* 0x0000000000007918 */ /* 0x000fd00000000000 */
[----:B------:R-:W-:Y:S03]  /*1de0*/  HGMMA.64x256x8.F32.TF32 R24, gdesc[UR8], R24, gsb0 ;  /* 0x07e00000081879f0 */ /* 0x000fe60008002818 */
[----:B------:R-:W-:Y:S02]  /*1df0*/  WARPGROUP.DEPBAR.LE gsb0, 0x0 ;  /* 0x00008000000079c5 */ /* 0x000fe40000010000 */
[----:B------:R-:W-:Y:S05]  /*1e00*/  @!P1 BRA `(.L_x_22) ;  /* 0x0000000800a89947 */ /* 0x000fea0003800000 */
[----:B------:R-:W-:Y:S02]  /*1e10*/  UIADD3 UR6, UR39, 0x1, URZ ;  /* 0x0000000127067890 */ /* 0x000fe4000fffe03f */
[----:B------:R-:W-:Y:S02]  /*1e20*/  IMAD.U32 R3, RZ, RZ, UR39 ;  /* 0x00000027ff037e24 */ /* 0x000fe4000f8e00ff */
[----:B------:R-:W-:-:S04]  /*1e30*/  UISETP.NE.AND UP0, UPT, UR6, 0x5, UPT ;  /* 0x000000050600788c */ /* 0x000fc8000bf05270 */
[----:B------:R-:W-:Y:S02]  /*1e40*/  USEL UR7, URZ, 0x1, UP0 ;  /* 0x000000013f077887 */ /* 0x000fe40008000000 */
[----:B------:R-:W-:Y:S02]  /*1e50*/  USEL UR6, UR6, URZ, UP0 ;  /* 0x0000003f06067287 */ /* 0x000fe40008000000 */
[----:B------:R-:W-:-:S06]  /*1e60*/  ULOP3.LUT UR7, UR38, UR7, URZ, 0x3c, !UPT ;  /* 0x0000000726077292 */ /* 0x000fcc000f8e3c3f */
[----:B------:R-:W-:-:S07]  /*1e70*/  IMAD.U32 R7, RZ, RZ, UR7 ;  /* 0x00000007ff077e24 */ /* 0x000fce000f8e00ff */
.L_x_29:
[----:B------:R-:W-:Y:S05]  /*1e80*/  @!P0 BRA `(.L_x_23) ;  /* 0x0000000000048947 */ /* 0x000fea0003800000 */
[----:B------:R-:W-:Y:S01]  /*1e90*/  BPT.TRAP 0x1 ;  /* 0x000000040000795c */ /* 0x000fe20000300000 */
.L_x_23:
[----:B------:R-:W2:Y:S01]  /*1ea0*/  S2UR UR8, SR_CgaCtaId ;  /* 0x00000000000879c3 */ /* 0x000ea20000008800 */
[----:B------:R-:W-:Y:S01]  /*1eb0*/  UMOV UR7, 0x400 ;  /* 0x0000040000077882 */ /* 0x000fe20000000000 */
[----:B01----:R-:W-:Y:S01]  /*1ec0*/  IMAD.U32 R5, RZ, RZ, UR6 ;  /* 0x00000006ff057e24 */ /* 0x003fe2000f8e00ff */
[----:B------:R-:W-:Y:S01]  /*1ed0*/  SHF.L.U32 R4, R7, 0x1f, RZ ;  /* 0x0000001f07047819 */ /* 0x000fe200000006ff */
[----:B--2---:R-:W-:-:S06]  /*1ee0*/  ULEA UR7, UR8, UR7, 0x18 ;  /* 0x0000000708077291 */ /* 0x004fcc000f8ec03f */
[----:B------:R-:W-:-:S04]  /*1ef0*/  IMAD.U32 R6, RZ, RZ, UR7 ;  /* 0x00000007ff067e24 */ /* 0x000fc8000f8e00ff */
[----:B------:R-:W-:-:S04]  /*1f00*/  IMAD R5, R5, 0x8, R6 ;  /* 0x0000000805057824 */ /* 0x000fc800078e0206 */
[----:B------:R0:W1:Y:S01]  /*1f10*/  SYNCS.PHASECHK.TRANS64.TRYWAIT P1, [R5+URZ], R4 ;  /* 0x00000004050075a7 */ /* 0x000062000802017f */
[----:B------:R-:W-:Y:S05]  /*1f20*/  @!P0 BRA `(.L_x_24) ;  /* 0x0000000000048947 */ /* 0x000fea0003800000 */
[----:B------:R-:W-:Y:S01]  /*1f30*/  BPT.TRAP 0x1 ;  /* 0x000000040000795c */ /* 0x000fe20000300000 */
.L_x_24:
[----:B-1----:R-:W-:Y:S05]  /*1f40*/  @P1 BRA `(.L_x_25) ;  /* 0x0000000000081947 */ /* 0x002fea0003800000 */
[----:B------:R-:W1:Y:S02]  /*1f50*/  SYNCS.PHASECHK.TRANS64.TRYWAIT P1, [R5+URZ], R4 ;  /* 0x00000004050075a7 */ /* 0x000e64000802017f */
[----:B-1----:R-:W-:Y:S05]  /*1f60*/  @!P1 BRA `(.L_x_26) ;  /* 0x000000a800409947 */ /* 0x002fea0003800000 */
.L_x_25:
[----:B------:R-:W-:Y:S01]  /*1f70*/  ULEA UR10, UR6, UR5, 0xd ;  /* 0x00000005060a7291 */ /* 0x000fe2000f8e683f */
[----:B------:R-:W-:Y:S01]  /*1f80*/  WARPGROUP.ARRIVE ;  /* 0x00000000000079c5 */ /* 0x000fe20000000000 */
[----:B------:R-:W-:Y:S01]  /*1f90*/  ULEA UR8, UR6, UR4, 0xc ;  /* 0x0000000406087291 */ /* 0x000fe2000f8e603f */
[----:B------:R-:W-:Y:S01]  /*1fa0*/  UMOV UR11, 0x40000040 ;  /* 0x40000040000b7882 */ /* 0x000fe20000000000 */
[----:B------:R-:W-:Y:S01]  /*1fb0*/  UMOV UR9, 0x40000040 ;  /* 0x4000004000097882 */ /* 0x000fe20000000000 */
[----:B------:R-:W-:Y:S02]  /*1fc0*/  UIADD3 UR14, UR10, 0x2, URZ ;  /* 0x000000020a0e7890 */ /* 0x000fe4000fffe03f */
[----:B------:R-:W-:Y:S01]  /*1fd0*/  UIADD3 UR12, UR8, 0x2, URZ ;  /* 0x00000002080c7890 */ /* 0x000fe2000fffe03f */
[----:B------:R-:W-:-:S03]  /*1fe0*/  UMOV UR15, 0x40000040 ;  /* 0x40000040000f7882 */ /* 0x000fc60000000000 */
[----:B------:R-:W-:Y:S01]  /*1ff0*/  HGMMA.64x256x8.F32.TF32 R24, gdesc[UR8], R24, gsb0 ;  /* 0x07e00000081879f0 */ /* 0x000fe20008002818 */
[----:B------:R-:W-:Y:S01]  /*2000*/  UMOV UR13, 0x40000040 ;  /* 0x40000040000d7882 */ /* 0x000fe20000000000 */
        /* <DEDUP_REMOVED lines=106> */
[----:B------:R-:W-:Y:S02]  /*26b0*/  UIADD3 UR10, UR10, 0x1806, URZ ;  /* 0x000018060a0a7890 */ /* 0x000fe4000fffe03f */
[----:B------:R-:W-:Y:S01]  /*26c0*/  UIADD3 UR8, UR8, 0xc06, URZ ;  /* 0x00000c0608087890 */ /* 0x000fe2000fffe03f */
[----:B------:R-:W-:Y:S02]  /*26d0*/  WARPGROUP.DEPBAR.LE gsb0, 0x0 ;  /* 0x00008000000079c5 */ /* 0x000fe40000010000 */
[----:B------:R-:W-:-:S15]  /*26e0*/  WARPGROUP.ARRIVE ;  /* 0x00000000000079c5 */ /* 0x000fde0000000000 */
[----:B------:R-:W-:-:S02]  /*26f0*/  NOP ;  /* 0x0000000000007918 */ /* 0x000fc40000000000 */
[----:B------:R-:W-:Y:S03]  /*2700*/  HGMMA.64x256x8.F32.TF32 R24, gdesc[UR12], R24, gsb0 ;  /* 0x07e000000c1879f0 */ /* 0x000fe60008002818 */
[----:B------:R-:W-:Y:S02]  /*2710*/  WARPGROUP.DEPBAR.LE gsb0, 0x0 ;  /* 0x00008000000079c5 */ /* 0x000fe40000010000 */
[----:B------:R-:W-:-:S15]  /*2720*/  WARPGROUP.ARRIVE ;  /* 0x00000000000079c5 */ /* 0x000fde0000000000 */
[----:B------:R-:W-:-:S08]  /*2730*/  NOP ;  /* 0x0000000000007918 */ /* 0x000fd00000000000 */
[----:B------:R-:W-:Y:S03]  /*2740*/  HGMMA.64x256x8.F32.TF32 R24, gdesc[UR8], R24, gsb0 ;  /* 0x07e00000081879f0 */ /* 0x000fe60008002818 */
[----:B------:R-:W-:Y:S02]  /*2750*/  WARPGROUP.DEPBAR.LE gsb0, 0x0 ;  /* 0x00008000000079c5 */ /* 0x000fe40000010000 */
[----:B------:R-:W-:Y:S05]  /*2760*/  @!P0 BRA `(.L_x_27) ;  /* 0x0000000000048947 */ /* 0x000fea0003800000 */
[----:B------:R-:W-:Y:S01]  /*2770*/  BPT.TRAP 0x1 ;  /* 0x000000040000795c */ /* 0x000fe20000300000 */
.L_x_27:
[----:B------:R-:W-:-:S13]  /*2780*/  ISETP.NE.AND P1, PT, R22, RZ, PT ;  /* 0x000000ff1600720c */ /* 0x000fda0003f25270 */
[----:B01----:R-:W-:-:S04]  /*2790*/  @P1 IMAD R4, R3, 0x8, R6 ;  /* 0x0000000803041824 */ /* 0x003fc800078e0206 */
[----:B------:R-:W-:-:S05]  /*27a0*/  @P1 VIADD R5, R4, 0x28 ;  /* 0x0000002804051836 */ /* 0x000fca0000000000 */
[----:B------:R-:W-:-:S04]  /*27b0*/  @P1 PRMT R5, R152, 0x654, R5 ;  /* 0x0000065498051816 */ /* 0x000fc80000000005 */
[----:B------:R0:W-:Y:S01]  /*27c0*/  @P1 SYNCS.ARRIVE.TRANS64.RED.A1T0 RZ, [R5+URZ], RZ ;  /* 0x000000ff05ff19a7 */ /* 0x0001e2000810043f */
[----:B------:R-:W-:-:S13]  /*27d0*/  ISETP.GT.U32.AND P1, PT, R19, 0x1, PT ;  /* 0x000000011300780c */ /* 0x000fda0003f24070 */
[----:B0-----:R-:W-:Y:S05]  /*27e0*/  @P1 BRA `(.L_x_28) ;  /* 0x0000000000041947 */ /* 0x001fea0003800000 */
[----:B------:R-:W-:Y:S01]  /*27f0*/  BPT.TRAP 0x1 ;  /* 0x000000040000795c */ /* 0x000fe20000300000 */
.L_x_28:
[----:B------:R-:W-:Y:S01]  /*2800*/  UIADD3 UR6, UR6, 0x1, URZ ;  /* 0x0000000106067890 */ /* 0x000fe2000fffe03f */
[C---:B------:R-:W-:Y:S01]  /*2810*/  ISETP.GT.AND P2, PT, R0.reuse, 0x1, PT ;  /* 0x000000010000780c */ /* 0x040fe20003f44270 */
[----:B------:R-:W-:Y:S02]  /*2820*/  VIADD R3, R3, 0x1 ;  /* 0x0000000103037836 */ /* 0x000fe40000000000 */
[----:B------:R-:W-:Y:S01]  /*2830*/  UISETP.NE.AND UP0, UPT, UR6, 0x5, UPT ;  /* 0x000000050600788c */ /* 0x000fe2000bf05270 */
[----:B------:R-:W-:Y:S02]  /*2840*/  VIADD R0, R0, 0xffffffff ;  /* 0xffffffff00007836 */ /* 0x000fe40000000000 */
[C---:B------:R-:W-:Y:S01]  /*2850*/  ISETP.NE.AND P1, PT, R3.reuse, 0x5, PT ;  /* 0x000000050300780c */ /* 0x040fe20003f25270 */
[----:B------:R-:W-:Y:S02]  /*2860*/  USEL UR7, URZ, 0x1, UP0 ;  /* 0x000000013f077887 */ /* 0x000fe40008000000 */
[----:B------:R-:W-:Y:S01]  /*2870*/  USEL UR6, UR6, URZ, UP0 ;  /* 0x0000003f06067287 */ /* 0x000fe20008000000 */
[----:B------:R-:W-:-:S03]  /*2880*/  SEL R3, R3, RZ, P1 ;  /* 0x000000ff03037207 */ /* 0x000fc60000800000 */
[----:B------:R-:W-:Y:S01]  /*2890*/  LOP3.LUT R7, R7, UR7, RZ, 0x3c, !PT ;  /* 0x0000000707077c12 */ /* 0x000fe2000f8e3cff */
[----:B------:R-:W-:Y:S07]  /*28a0*/  @P2 BRA `(.L_x_29) ;  /* 0xfffffff400742947 */ /* 0x000fee000383ffff */
.L_x_22:
[----:B------:R-:W2:Y:S02]  /*28b0*/  LDC R0, c[0x0][0x28c] ;  /* 0x0000a300ff007b82 */ /* 0x000ea40000000800 */
[----:B--2---:R-:W-:-:S13]  /*28c0*/  ISETP.GE.AND P1, PT, R0, 0x1, PT ;  /* 0x000000010000780c */ /* 0x004fda0003f26270 */
[----:B------:R-:W-:Y:S05]  /*28d0*/  @!P1 BRA `(.L_x_30) ;  /* 0x0000000000509947 */ /* 0x000fea0003800000 */
[----:B------:R-:W-:Y:S05]  /*28e0*/  @!P0 BRA `(.L_x_31) ;  /* 0x0000000000048947 */ /* 0x000fea0003800000 */
[----:B------:R-:W-:Y:S01]  /*28f0*/  BPT.TRAP 0x1 ;  /* 0x000000040000795c */ /* 0x000fe20000300000 */
.L_x_31:
[----:B------:R-:W-:Y:S01]  /*2900*/  ISETP.NE.AND P0, PT, R22, RZ, PT ;  /* 0x000000ff1600720c */ /* 0x000fe20003f05270 */
[----:B------:R-:W-:Y:S01]  /*2910*/  BSSY B0, `(.L_x_32) ;  /* 0x000000e000007945 */ /* 0x000fe20003800000 */
[----:B------:R-:W-:-:S11]  /*2920*/  ISETP.GT.U32.AND P1, PT, R19, 0x1, PT ;  /* 0x000000011300780c */ /* 0x000fd60003f24070 */
[----:B------:R-:W-:Y:S05]  /*2930*/  @!P0 BRA `(.L_x_33) ;  /* 0x00000000002c8947 */ /* 0x000fea0003800000 */
[----:B------:R-:W-:-:S04]  /*2940*/  UISETP.LT.AND UP0, UPT, UR40, 0x1, UPT ;  /* 0x000000012800788c */ /* 0x000fc8000bf01270 */
[----:B------:R-:W-:-:S04]  /*2950*/  USEL UR6, UR40, 0x1, UP0 ;  /* 0x0000000128067887 */ /* 0x000fc80008000000 */
[----:B------:R-:W-:-:S04]  /*2960*/  UIADD3 UR6, UR39, UR40, -UR6 ;  /* 0x0000002827067290 */ /* 0x000fc8000fffe806 */
[----:B------:R-:W-:-:S04]  /*2970*/  UIMAD.WIDE.U32 UR4, UR6, -0x33333333, URZ ;  /* 0xcccccccd060478a5 */ /* 0x000fc8000f8e003f */
[----:B------:R-:W-:-:S04]  /*2980*/  USHF.R.U32.HI UR4, URZ, 0x2, UR5 ;  /* 0x000000023f047899 */ /* 0x000fc80008011605 */
[----:B------:R-:W-:-:S06]  /*2990*/  UIMAD UR6, UR4, -0x5, UR6 ;  /* 0xfffffffb040678a4 */ /* 0x000fcc000f8e0206 */
[----:B------:R-:W-:-:S04]  /*29a0*/  IMAD.U32 R3, RZ, RZ, UR6 ;  /* 0x00000006ff037e24 */ /* 0x000fc8000f8e00ff */
[----:B------:R-:W-:-:S04]  /*29b0*/  IMAD R0, R3, 0x8, R6 ;  /* 0x0000000803007824 */ /* 0x000fc800078e0206 */
[----:B------:R-:W-:-:S05]  /*29c0*/  VIADD R3, R0, 0x28 ;  /* 0x0000002800037836 */ /* 0x000fca0000000000 */
[----:B------:R-:W-:-:S04]  /*29d0*/  PRMT R3, R152, 0x654, R3 ;  /* 0x0000065498037816 */ /* 0x000fc80000000003 */
[----:B------:R2:W-:Y:S03]  /*29e0*/  SYNCS.ARRIVE.TRANS64.RED.A1T0 RZ, [R3+URZ], RZ ;  /* 0x000000ff03ff79a7 */ /* 0x0005e6000810043f */
.L_x_33:
[----:B------:R-:W-:Y:S05]  /*29f0*/  BSYNC B0 ;  /* 0x0000000000007941 */ /* 0x000fea0003800000 */
.L_x_32:
[----:B------:R-:W-:Y:S05]  /*2a00*/  @P1 BRA `(.L_x_30) ;  /* 0x0000000000041947 */ /* 0x000fea0003800000 */
[----:B------:R-:W-:Y:S01]  /*2a10*/  BPT.TRAP 0x1 ;  /* 0x000000040000795c */ /* 0x000fe20000300000 */
.L_x_30:
[----:B------:R-:W3:Y:S01]  /*2a20*/  LDC R6, c[0x0][0x288] ;  /* 0x0000a200ff067b82 */ /* 0x000ee20000000800 */
[--C-:B------:R-:W-:Y:S01]  /*2a30*/  SHF.R.U32.HI R0, RZ, 0x2, R18.reuse ;  /* 0x00000002ff007819 */ /* 0x100fe20000011612 */
[----:B------:R-:W-:Y:S01]  /*2a40*/  UIADD3 UR39, UR40, UR39, URZ ;  /* 0x0000002728277290 */ /* 0x000fe2000fffe03f */
[----:B01----:R-:W-:Y:S01]  /*2a50*/  SHF.R.U32.HI R5, RZ, 0x7, R18 ;  /* 0x00000007ff057819 */ /* 0x003fe20000011612 */
[----:B------:R-:W-:Y:S01]  /*2a60*/  ULDC UR7, c[0x0][0x284] ;  /* 0x0000a10000077ab9 */ /* 0x000fe20000000800 */
[----:B------:R-:W-:Y:S01]  /*2a70*/  LOP3.LUT R4, R18, 0x60, RZ, 0xc0, !PT ;  /* 0x0000006012047812 */ /* 0x000fe200078ec0ff */
[----:B------:R-:W-:Y:S01]  /*2a80*/  UISETP.GT.U32.AND UP0, UPT, UR39, 0x4, UPT ;  /* 0x000000042700788c */ /* 0x000fe2000bf04070 */
[----:B--2---:R-:W-:Y:S01]  /*2a90*/  LOP3.LUT R3, R0, 0x7, RZ, 0xc0, !PT ;  /* 0x0000000700037812 */ /* 0x004fe200078ec0ff */
[----:B------:R-:W-:Y:S01]  /*2aa0*/  UISETP.GE.U32.AND UP1, UPT, UR40, 0x5, UPT ;  /* 0x000000052800788c */ /* 0x000fe2000bf26070 */
[----:B------:R-:W-:Y:S01]  /*2ab0*/  LOP3.LUT R0, R5, 0x1, RZ, 0xc0, !PT ;  /* 0x0000000105007812 */ /* 0x000fe200078ec0ff */
[----:B------:R-:W-:Y:S01]  /*2ac0*/  UISETP.LT.U32.AND UP0, UPT, UR40, 0x5, UP0 ;  /* 0x000000052800788c */ /* 0x000fe20008701070 */
[----:B------:R-:W-:Y:S01]  /*2ad0*/  SHF.R.U32.HI R10, RZ, 0x1, R4 ;  /* 0x00000001ff0a7819 */ /* 0x000fe20000011604 */
[----:B------:R-:W-:Y:S01]  /*2ae0*/  IMAD.SHL.U32 R4, R18, 0x2, RZ ;  /* 0x0000000212047824 */ /* 0x000fe200078e00ff */
[----:B------:R-:W-:Y:S01]  /*2af0*/  SHF.R.S32.HI R21, RZ, 0x1f, R23 ;  /* 0x0000001fff157819 */ /* 0x000fe20000011417 */
[----:B------:R-:W-:Y:S01]  /*2b00*/  IMAD.SHL.U32 R8, R0, 0x40, RZ ;  /* 0x0000004000087824 */ /* 0x000fe200078e00ff */
[--C-:B------:R-:W-:Y:S01]  /*2b10*/  IADD3 R5, RZ, -R10, -R3.reuse ;  /* 0x8000000aff057210 */ /* 0x100fe20007ffe803 */
[----:B------:R-:W-:Y:S01]  /*2b20*/  ULDC.64 UR8, c[0x0][0x5d0] ;  /* 0x0001740000087ab9 */ /* 0x000fe20000000a00 */
[----:B------:R-:W-:Y:S01]  /*2b30*/  LOP3.LUT R4, R4, 0x6, RZ, 0xc0, !PT ;  /* 0x0000000604047812 */ /* 0x000fe200078ec0ff */
[----:B------:R-:W-:Y:S01]  /*2b40*/  UIMAD.WIDE.U32 UR4, UR39, -0x33333333, URZ ;  /* 0xcccccccd270478a5 */ /* 0x000fe2000f8e003f */
[----:B------:R-:W-:Y:S01]  /*2b50*/  LOP3.LUT R3, R8, 0x40, R3, 0xe2, !PT ;  /* 0x0000004008037812 */ /* 0x000fe200078ee203 */
[----:B------:R-:W-:Y:S01]  /*2b60*/  IMAD R11, R0, -0x40, R5 ;  /* 0xffffffc0000b7824 */ /* 0x000fe200078e0205 */
[----:B------:R-:W-:Y:S01]  /*2b70*/  LOP3.LUT R0, R18, 0x3, RZ, 0xc0, !PT ;  /* 0x0000000312007812 */ /* 0x000fe200078ec0ff */
[----:B------:R-:W-:Y:S01]  /*2b80*/  USEL UR6, URZ, 0x1, !UP0 ;  /* 0x000000013f067887 */ /* 0x000fe2000c000000 */
[----:B------:R-:W-:Y:S01]  /*2b90*/  PRMT R8, R4, 0x6540, R153 ;  /* 0x0000654004087816 */ /* 0x000fe20000000099 */
[----:B------:R-:W-:Y:S01]  /*2ba0*/  IMAD.SHL.U32 R153, R153, 0x100, RZ ;  /* 0x0000010099997824 */ /* 0x000fe200078e00ff */
[----:B------:R-:W-:Y:S01]  /*2bb0*/  USHF.R.U32.HI UR4, URZ, 0x2, UR5 ;  /* 0x000000023f047899 */ /* 0x000fe20008011605 */
[----:B---3--:R-:W-:Y:S01]  /*2bc0*/  IMAD R12, R0, -0x2, R6 ;  /* 0xfffffffe000c7824 */ /* 0x008fe200078e0206 */
[----:B------:R-:W-:Y:S01]  /*2bd0*/  SHF.R.S32.HI R9, RZ, 0x1f, R8 ;  /* 0x0000001fff097819 */ /* 0x000fe20000011408 */
[C---:B------:R-:W-:Y:S01]  /*2be0*/  IMAD.SHL.U32 R0, R154.reuse, 0x80, RZ ;  /* 0x000000809a007824 */ /* 0x040fe200078e00ff */
[----:B------:R-:W-:Y:S01]  /*2bf0*/  ISETP.GE.AND P0, PT, R153, R6, PT ;  /* 0x000000069900720c */ /* 0x000fe20003f06270 */
[----:B------:R-:W-:Y:S01]  /*2c00*/  IMAD R4, R21, UR8, RZ ;  /* 0x0000000815047c24 */ /* 0x000fe2000f8e02ff */
[----:B------:R-:W-:Y:S01]  /*2c10*/  ULOP3.LUT UR38, UR38, UR6, URZ, 0x3c, !UPT ;  /* 0x0000000626267292 */ /* 0x000fe2000f8e3c3f */
[----:B------:R-:W-:Y:S01]  /*2c20*/  IMAD.WIDE R6, R154, 0x80, RZ ;  /* 0x000000809a067825 */ /* 0x000fe200078e02ff */
[C---:B------:R-:W-:Y:S01]  /*2c30*/  ISETP.GE.OR P0, PT, R0.reuse, UR7, P0 ;  /* 0x0000000700007c0c */ /* 0x040fe20008706670 */
[----:B------:R-:W-:Y:S01]  /*2c40*/  UIMAD UR39, UR4, -0x5, UR39 ;  /* 0xfffffffb042778a4 */ /* 0x000fe2000f8e0227 */
[----:B------:R-:W-:Y:S01]  /*2c50*/  IADD3 R0, -R0, UR7, R11 ;  /* 0x0000000700007c10 */ /* 0x000fe2000fffe10b */
[C---:B------:R-:W-:Y:S01]  /*2c60*/  IMAD R13, R23.reuse, UR9, R4 ;  /* 0x00000009170d7c24 */ /* 0x040fe2000f8e0204 */
[----:B------:R-:W-:Y:S01]  /*2c70*/  @UP1 ULOP3.LUT UR38, UR38, 0x1, UR4, 0x78, !UPT ;  /* 0x0000000126261892 */ /* 0x000fe2000f8e7804 */
[----:B------:R-:W-:Y:S01]  /*2c80*/  IMAD.WIDE.U32 R4, R23, UR8, R8 ;  /* 0x0000000817047c25 */ /* 0x000fe2000f8e0008 */
[----:B------:R-:W-:-:S03]  /*2c90*/  LOP3.LUT R171, R6, R3, R10, 0xfe, !PT ;  /* 0x0000000306ab7212 */ /* 0x000fc600078efe0a */
[----:B------:R-:W-:Y:S02]  /*2ca0*/  IMAD.IADD R5, R5, 0x1, R13 ;  /* 0x0000000105057824 */ /* 0x000fe400078e020d */
[----:B------:R-:W-:Y:S02]  /*2cb0*/  IMAD.IADD R3, R12, 0x1, -R153 ;  /* 0x000000010c037824 */ /* 0x000fe400078e0a99 */
[----:B------:R-:W-:Y:S01]  /*2cc0*/  IMAD.MOV.U32 R154, RZ, RZ, -0x1 ;  /* 0xffffffffff9a7424 */ /* 0x000fe200078e00ff */
[----:B------:R-:W-:Y:S06]  /*2cd0*/  @P0 BRA `(.L_x_34) ;  /* 0x0000007800d80947 */ /* 0x000fec0003800000 */
[----:B------:R-:W0:Y:S01]  /*2ce0*/  LDC.64 R10, c[0x0][0x5c8] ;  /* 0x00017200ff0a7b82 */ /* 0x000e220000000a00 */
[----:B-----5:R-:W-:Y:S01]  /*2cf0*/  FSETP.NEU.AND P0, PT, R156, RZ, PT ;  /* 0x000000ff9c00720b */ /* 0x020fe20003f0d000 */
[----:B------:R-:W-:Y:S01]  /*2d00*/  BSSY B0, `(.L_x_34) ;  /* 0x00007b3000007945 */ /* 0x000fe20003800000 */
[----:B------:R-:W-:-:S04]  /*2d10*/  ISETP.GT.AND P1, PT, R3, RZ, PT ;  /* 0x000000ff0300720c */ /* 0x000fc80003f24270 */
[----:B------:R-:W-:Y:S01]  /*2d20*/  ISETP.GT.AND P2, PT, R0, RZ, P1 ;  /* 0x000000ff0000720c */ /* 0x000fe20000f44270 */
[-C--:B0-----:R-:W-:Y:S02]  /*2d30*/  IMAD R12, R7, R10.reuse, RZ ;  /* 0x0000000a070c7224 */ /* 0x081fe400078e02ff */
[----:B------:R-:W-:-:S04]  /*2d40*/  IMAD.WIDE.U32 R162, R171, R10, R4 ;  /* 0x0000000aaba27225 */ /* 0x000fc800078e0004 */
[----:B------:R-:W-:-:S04]  /*2d50*/  IMAD R5, R171, R11, R12 ;  /* 0x0000000bab057224 */ /* 0x000fc800078e020c */
[----:B------:R-:W-:Y:S01]  /*2d60*/  IMAD.IADD R173, R163, 0x1, R5 ;  /* 0x00000001a3ad7824 */ /* 0x000fe200078e0205 */
[----:B------:R-:W-:Y:S06]  /*2d70*/  @!P0 BRA `(.L_x_35) ;  /* 0x0000005400948947 */ /* 0x000fec0003800000 */
[----:B------:R-:W0:Y:S01]  /*2d80*/  LDC.64 R14, c[0x0][0x5b8] ;  /* 0x00016e00ff0e7b82 */ /* 0x000e220000000a00 */
[----:B------:R-:W-:-:S07]  /*2d90*/  ULDC.64 UR4, c[0x0][0x5c0] ;  /* 0x0001700000047ab9 */ /* 0x000fce0000000a00 */
[----:B------:R-:W1:Y:S08]  /*2da0*/  LDC.64 R168, c[0x0][0x5b0] ;  /* 0x00016c00ffa87b82 */ /* 0x000e700000000a00 */
[----:B------:R-:W2:Y:S01]  /*2db0*/  LDC.64 R12, c[0x0][0x5a8] ;  /* 0x00016a00ff0c7b82 */ /* 0x000ea20000000a00 */
[-C--:B0-----:R-:W-:Y:S02]  /*2dc0*/  IMAD R4, R21, R14.reuse, RZ ;  /* 0x0000000e15047224 */ /* 0x081fe400078e02ff */
[----:B------:R-:W-:-:S04]  /*2dd0*/  IMAD.WIDE.U32 R164, R23, R14, R8 ;  /* 0x0000000e17a47225 */ /* 0x000fc800078e0008 */
[----:B------:R-:W-:Y:S02]  /*2de0*/  IMAD R163, R23, R15, R4 ;  /* 0x0000000f17a37224 */ /* 0x000fe400078e0204 */
[-C--:B-1----:R-:W-:Y:S02]  /*2df0*/  IMAD R6, R7, R168.reuse, RZ ;  /* 0x000000a807067224 */ /* 0x082fe400078e02ff */
[----:B------:R-:W-:Y:S02]  /*2e00*/  IMAD.IADD R21, R165, 0x1, R163 ;  /* 0x00000001a5157824 */ /* 0x000fe400078e02a3 */
[----:B------:R-:W-:Y:S02]  /*2e10*/  IMAD.MOV.U32 R20, RZ, RZ, R164 ;  /* 0x000000ffff147224 */ /* 0x000fe400078e00a4 */
[C---:B------:R-:W-:Y:S02]  /*2e20*/  IMAD R167, R171.reuse, R169, R6 ;  /* 0x000000a9aba77224 */ /* 0x040fe400078e0206 */
[----:B------:R-:W-:-:S04]  /*2e30*/  IMAD.WIDE.U32 R4, R171, R168, R20 ;  /* 0x000000a8ab047225 */ /* 0x000fc800078e0014 */
[----:B------:R-:W-:Y:S01]  /*2e40*/  IMAD.IADD R5, R5, 0x1, R167 ;  /* 0x0000000105057824 */ /* 0x000fe200078e02a7 */
[----:B--2---:R-:W-:-:S04]  /*2e50*/  LEA R6, P0, R4, R12, 0x2 ;  /* 0x0000000c04067211 */ /* 0x004fc800078010ff */
[----:B------:R-:W-:-:S05]  /*2e60*/  LEA.HI.X R7, R4, R13, R5, 0x2, P0 ;  /* 0x0000000d04077211 */ /* 0x000fca00000f1405 */
[----:B------:R0:W2:Y:S01]  /*2e70*/  @P2 LDG.E.LTC128B R15, desc[UR36][R6.64] ;  /* 0x00000024060f2981 */ /* 0x0000a2000c1e1920 */
[----:B------:R-:W-:Y:S01]  /*2e80*/  IMAD.WIDE.U32 R4, R171, R168, R8 ;  /* 0x000000a8ab047225 */ /* 0x000fe200078e0008 */
[----:B------:R-:W-:Y:S01]  /*2e90*/  ISETP.GT.AND P0, PT, R3, 0x1, PT ;  /* 0x000000010300780c */ /* 0x000fe20003f04270 */
[----:B------:R-:W-:Y:S01]  /*2ea0*/  BSSY B1, `(.L_x_36) ;  /* 0x0000013000017945 */ /* 0x000fe20003800000 */
[C---:B------:R-:W-:Y:S01]  /*2eb0*/  SHF.L.U64.HI R161, R168.reuse, 0x3, R169 ;  /* 0x00000003a8a17819 */ /* 0x040fe200000102a9 */
[----:B------:R-:W-:Y:S02]  /*2ec0*/  IMAD.IADD R5, R167, 0x1, R5 ;  /* 0x00000001a7057824 */ /* 0x000fe400078e0205 */
[----:B------:R-:W-:Y:S02]  /*2ed0*/  IMAD.SHL.U32 R160, R168, 0x8, RZ ;  /* 0x00000008a8a07824 */ /* 0x000fe400078e00ff */
[----:B------:R-:W-:Y:S01]  /*2ee0*/  IMAD.WIDE.U32 R158, R23, R14, R4 ;  /* 0x0000000e179e7225 */ /* 0x000fe200078e0004 */
[----:B------:R-:W-:-:S03]  /*2ef0*/  LEA R4, P3, R162, UR4, 0x2 ;  /* 0x00000004a2047c11 */ /* 0x000fc6000f8610ff */
[----:B0-----:R-:W-:Y:S01]  /*2f00*/  IMAD.IADD R7, R163, 0x1, R159 ;  /* 0x00000001a3077824 */ /* 0x001fe200078e029f */
[----:B------:R-:W-:Y:S01]  /*2f10*/  LEA.HI.X R5, R162, UR5, R173, 0x2, P3 ;  /* 0x00000005a2057c11 */ /* 0x000fe200098f14ad */
[----:B------:R-:W-:Y:S01]  /*2f20*/  IMAD.WIDE.U32 R160, R171, R168, R160 ;  /* 0x000000a8aba07225 */ /* 0x000fe200078e00a0 */
[----:B------:R-:W-:Y:S02]  /*2f30*/  ISETP.GT.AND P3, PT, R0, RZ, P0 ;  /* 0x000000ff0000720c */ /* 0x000fe40000764270 */
[----:B------:R-:W-:-:S04]  /*2f40*/  LEA R6, P4, R158, R12, 0x2 ;  /* 0x0000000c9e067211 */ /* 0x000fc800078810ff */
[----:B------:R-:W-:Y:S02]  /*2f50*/  LEA.HI.X R7, R158, R13, R7, 0x2, P4 ;  /* 0x0000000d9e077211 */ /* 0x000fe400020f1407 */
[----:B--2---:R-:W-:-:S05]  /*2f60*/  LOP3.LUT R153, R15, 0xffffe000, RZ, 0xc0, !PT ;  /* 0xffffe0000f997812 */ /* 0x004fca00078ec0ff */
[----:B------:R-:W-:-:S04]  /*2f70*/  FMUL R153, R153, R156 ;  /* 0x0000009c99997220 */ /* 0x000fc80000400000 */
[----:B------:R-:W-:-:S05]  /*2f80*/  FFMA R153, R24, R155, R153 ;  /* 0x0000009b18997223 */ /* 0x000fca0000000099 */
[----:B------:R-:W-:-:S05]  /*2f90*/  F2FP.TF32.F32.PACK_B R153, R153 ;  /* 0x00000099ff99723e */ /* 0x000fca00024050ff */
[----:B------:R0:W-:Y:S01]  /*2fa0*/  @P2 STG.E desc[UR36][R4.64], R153 ;  /* 0x0000009904002986 */ /* 0x0001e2000c101924 */
[----:B------:R-:W-:Y:S05]  /*2fb0*/  @!P3 BRA `(.L_x_37) ;  /* 0x000000000004b947 */ /* 0x000fea0003800000 */
[----:B------:R1:W5:Y:S02]  /*2fc0*/  LDG.E.LTC128B R15, desc[UR36][R6.64+0x4] ;  /* 0x00000424060f7981 */ /* 0x000364000c1e1920 */
.L_x_37:
[----:B------:R-:W-:Y:S05]  /*2fd0*/  BSYNC B1 ;  /* 0x0000000000017941 */ /* 0x000fea0003800000 */
.L_x_36:
[----:B0----5:R-:W-:Y:S01]  /*2fe0*/  LOP3.LUT R153, R15, 0xffffe000, RZ, 0xc0, !PT ;  /* 0xffffe0000f997812 */ /* 0x021fe200078ec0ff */
[----:B------:R-:W-:Y:S01]  /*2ff0*/  IMAD.IADD R167, R167, 0x1, R161 ;  /* 0x00000001a7a77824 */ /* 0x000fe200078e02a1 */
[----:B------:R-:W-:Y:S01]  /*3000*/  IADD3 R164, P2, R164, R160, RZ ;  /* 0x000000a0a4a47210 */ /* 0x000fe20007f5e0ff */
[----:B------:R-:W-:Y:S01]  /*3010*/  IMAD.MOV.U32 R24, RZ, RZ, R15 ;  /* 0x000000ffff187224 */ /* 0x000fe200078e000f */
[----:B------:R-:W-:Y:S01]  /*3020*/  ISETP.GT.AND P1, PT, R0, 0x8, P1 ;  /* 0x000000080000780c */ /* 0x000fe20000f24270 */
[----:B------:R-:W-:Y:S02]  /*3030*/  FMUL R20, R153, R156 ;  /* 0x0000009c99147220 */ /* 0x000fe40000400000 */
[----:B------:R-:W-:Y:S02]  /*3040*/  IMAD.X R21, R167, 0x1, R21, P2 ;  /* 0x00000001a7157824 */ /* 0x000fe400010e0615 */
[----:B------:R-:W-:Y:S01]  /*3050*/  FFMA R153, R25, R155, R20 ;  /* 0x0000009b19997223 */ /* 0x000fe20000000014 */
[----:B------:R-:W-:-:S04]  /*3060*/  LEA R20, P2, R164, R12, 0x2 ;  /* 0x0000000ca4147211 */ /* 0x000fc800078410ff */
[----:B------:R-:W-:Y:S02]  /*3070*/  F2FP.TF32.F32.PACK_B R153, R153 ;  /* 0x00000099ff99723e */ /* 0x000fe400024050ff */
[----:B------:R-:W-:-:S03]  /*3080*/  LEA.HI.X R21, R164, R13, R21, 0x2, P2 ;  /* 0x0000000da4157211 */ /* 0x000fc600010f1415 */
[----:B------:R0:W-:Y:S04]  /*3090*/  @P3 STG.E desc[UR36][R4.64+0x4], R153 ;  /* 0x0000049904003986 */ /* 0x0001e8000c101924 */
[----:B------:R-:W2:Y:S01]  /*30a0*/  @P1 LDG.E.LTC128B R24, desc[UR36][R20.64] ;  /* 0x0000002414181981 */ /* 0x000ea2000c1e1920 */
[----:B------:R-:W-:Y:S01]  /*30b0*/  IADD3 R8, P2, R8, R160, RZ ;  /* 0x000000a008087210 */ /* 0x000fe20007f5e0ff */
[----:B------:R-:W-:Y:S01]  /*30c0*/  BSSY B1, `(.L_x_38) ;  /* 0x0000011000017945 */ /* 0x000fe20003800000 */
[----:B------:R-:W-:Y:S02]  /*30d0*/  SHF.L.U64.HI R11, R10, 0x5, R11 ;  /* 0x000000050a0b7819 */ /* 0x000fe4000001020b */
[----:B------:R-:W-:Y:S01]  /*30e0*/  ISETP.GT.AND P0, PT, R0, 0x8, P0 ;  /* 0x000000080000780c */ /* 0x000fe20000704270 */
[----:B------:R-:W-:Y:S01]  /*30f0*/  IMAD.X R9, R9, 0x1, R167, P2 ;  /* 0x0000000109097824 */ /* 0x000fe200010e06a7 */
[----:B------:R-:W-:-:S05]  /*3100*/  LEA R10, P2, R10, R4, 0x5 ;  /* 0x000000040a0a7211 */ /* 0x000fca00078428ff */
[----:B------:R-:W-:Y:S01]  /*3110*/  IMAD.X R11, R11, 0x1, R5, P2 ;  /* 0x000000010b0b7824 */ /* 0x000fe200010e0605 */
[----:B--2---:R-:W-:-:S05]  /*3120*/  LOP3.LUT R15, R24, 0xffffe000, RZ, 0xc0, !PT ;  /* 0xffffe000180f7812 */ /* 0x004fca00078ec0ff */
[----:B------:R-:W-:Y:S01]  /*3130*/  FMUL R25, R15, R156 ;  /* 0x0000009c0f197220 */ /* 0x000fe20000400000 */
[----:B------:R-:W-:-:S04]  /*3140*/  IMAD.WIDE.U32 R14, R23, R14, R8 ;  /* 0x0000000e170e7225 */ /* 0x000fc800078e0008 */
[----:B------:R-:W-:Y:S01]  /*3150*/  FFMA R25, R26, R155, R25 ;  /* 0x0000009b1a197223 */ /* 0x000fe20000000019 */
[----:B------:R-:W-:Y:S01]  /*3160*/  IMAD.IADD R9, R163, 0x1, R15 ;  /* 0x00000001a3097824 */ /* 0x000fe200078e020f */
[----:B------:R-:W-:-:S03]  /*3170*/  LEA R8, P3, R14, R12, 0x2 ;  /* 0x0000000c0e087211 */ /* 0x000fc600078610ff */
[----:B------:R-:W-:Y:S02]  /*3180*/  F2FP.TF32.F32.PACK_B R25, R25 ;  /* 0x00000019ff19723e */ /* 0x000fe400024050ff */
[----:B------:R-:W-:-:S03]  /*3190*/  LEA.HI.X R9, R14, R13, R9, 0x2, P3 ;  /* 0x0000000d0e097211 */ /* 0x000fc600018f1409 */
[----:B------:R0:W-:Y:S01]  /*31a0*/  @P1 STG.E desc[UR36][R10.64], R25 ;  /* 0x000000190a001986 */ /* 0x0001e2000c101924 */
[----:B------:R-:W-:Y:S05]  /*31b0*/  @!P0 BRA `(.L_x_39) ;  /* 0x0000000000048947 */ /* 0x000fea0003800000 */
[----:B------:R2:W5:Y:S02]  /*31c0*/  LDG.E.LTC128B R24, desc[UR36][R8.64+0x4] ;  /* 0x0000042408187981 */ /* 0x000564000c1e1920 */
.L_x_39:
[----:B------:R-:W-:Y:S05]  /*31d0*/  BSYNC B1 ;  /* 0x0000000000017941 */ /* 0x000fea0003800000 */
.L_x_38:
[----:B-----5:R-:W-:Y:S01]  /*31e0*/  LOP3.LUT R13, R24, 0xffffe000, RZ, 0xc0, !PT ;  /* 0xffffe000180d7812 */ /* 0x020fe200078ec0ff */
[----:B------:R-:W-:Y:S01]  /*31f0*/  BSSY B1, `(.L_x_40) ;  /* 0x0000009000017945 */ /* 0x000fe20003800000 */
[----:B------:R-:W-:-:S03]  /*3200*/  ISETP.GT.AND P1, PT, R3, 0x8, PT ;  /* 0x000000080300780c */ /* 0x000fc60003f24270 */
[----:B------:R-:W-:Y:S01]  /*3210*/  FMUL R12, R13, R156 ;  /* 0x0000009c0d0c7220 */ /* 0x000fe20000400000 */
[----:B------:R-:W-:-:S03]  /*3220*/  ISETP.GT.AND P2, PT, R0, RZ, P1 ;  /* 0x000000ff0000720c */ /* 0x000fc60000f44270 */
[----:B------:R-:W-:-:S05]  /*3230*/  FFMA R27, R27, R155, R12 ;  /* 0x0000009b1b1b7223 */ /* 0x000fca000000000c */
[----:B------:R-:W-:-:S05]  /*3240*/  F2FP.TF32.F32.PACK_B R27, R27 ;  /* 0x0000001bff1b723e */ /* 0x000fca00024050ff */
[----:B------:R3:W-:Y:S01]  /*3250*/  @P0 STG.E desc[UR36][R10.64+0x4], R27 ;  /* 0x0000041b0a000986 */ /* 0x0007e2000c101924 */
[----:B------:R-:W-:Y:S05]  /*3260*/  @!P2 BRA `(.L_x_41) ;  /* 0x000000000004a947 */ /* 0x000fea0003800000 */
[----:B------:R4:W5:Y:S02]  /*3270*/  LDG.E.LTC128B R24, desc[UR36][R6.64+0x20] ;  /* 0x0000202406187981 */ /* 0x000964000c1e1920 */
.L_x_41:
[----:B------:R-:W-:Y:S05]  /*3280*/  BSYNC B1 ;  /* 0x0000000000017941 */ /* 0x000fea0003800000 */
.L_x_40:
        /* <DEDUP_REMOVED lines=10> */
.L_x_43:
[----:B------:R-:W-:Y:S05]  /*3330*/  BSYNC B1 ;  /* 0x0000000000017941 */ /* 0x000fea0003800000 */
.L_x_42:
[----:B0----5:R-:W-:Y:S01]  /*3340*/  LOP3.LUT R13, R24, 0xffffe000, RZ, 0xc0, !PT ;  /* 0xffffe000180d7812 */ /* 0x021fe200078ec0ff */
[----:B------:R-:W-:Y:S01]  /*3350*/  BSSY B1, `(.L_x_44) ;  /* 0x0000008000017945 */ /* 0x000fe20003800000 */
[----:B------:R-:W-:-:S03]  /*3360*/  ISETP.GT.AND P1, PT, R0, 0x8, P1 ;  /* 0x000000080000780c */ /* 0x000fc60000f24270 */
[----:B------:R-:W-:-:S04]  /*3370*/  FMUL R12, R13, R156 ;  /* 0x0000009c0d0c7220 */ /* 0x000fc80000400000 */
[----:B------:R-:W-:-:S05]  /*3380*/  FFMA R29, R29, R155, R12 ;  /* 0x0000009b1d1d7223 */ /* 0x000fca000000000c */
[----:B------:R-:W-:-:S05]  /*3390*/  F2FP.TF32.F32.PACK_B R29, R29 ;  /* 0x0000001dff1d723e */ /* 0x000fca00024050ff */
[----:B------:R0:W-:Y:S01]  /*33a0*/  @P3 STG.E desc[UR36][R4.64+0x24], R29 ;  /* 0x0000241d04003986 */ /* 0x0001e2000c101924 */
[----:B------:R-:W-:Y:S05]  /*33b0*/  @!P1 BRA `(.L_x_45) ;  /* 0x0000000000049947 */ /* 0x000fea0003800000 */
[----:B------:R0:W5:Y:S02]  /*33c0*/  LDG.E.LTC128B R24, desc[UR36][R8.64+0x20] ;  /* 0x0000202408187981 */ /* 0x000164000c1e1920 */
.L_x_45:
[----:B------:R-:W-:Y:S05]  /*33d0*/  BSYNC B1 ;  /* 0x0000000000017941 */ /* 0x000fea0003800000 */
.L_x_44:
[----:B-----5:R-:W-:Y:S01]  /*33e0*/  LOP3.LUT R13, R24, 0xffffe000, RZ, 0xc0, !PT ;  /* 0xffffe000180d7812 */ /* 0x020fe200078ec0ff */
        /* <DEDUP_REMOVED lines=8> */
.L_x_47:
[----:B------:R-:W-:Y:S05]  /*3470*/  BSYNC B1 ;  /* 0x0000000000017941 */ /* 0x000fea0003800000 */
.L_x_46:
[----:B0----5:R-:W-:Y:S01]  /*3480*/  LOP3.LUT R13, R24, 0xffffe000, RZ, 0xc0, !PT ;  /* 0xffffe000180d7812 */ /* 0x021fe200078ec0ff */
        /* <DEDUP_REMOVED lines=9> */
.L_x_49:
[----:B------:R-:W-:Y:S05]  /*3520*/  BSYNC B1 ;  /* 0x0000000000017941 */ /* 0x000fea0003800000 */
.L_x_48:
        /* <DEDUP_REMOVED lines=10> */
.L_x_51:
[----:B------:R-:W-:Y:S05]  /*35d0*/  BSYNC B1 ;  /* 0x0000000000017941 */ /* 0x000fea0003800000 */
.L_x_50:
        /* <DEDUP_REMOVED lines=9> */
.L_x_53:
[----:B------:R-:W-:Y:S05]  /*3670*/  BSYNC B1 ;  /* 0x0000000000017941 */ /* 0x000fea0003800000 */
.L_x_52:
        /* <DEDUP_REMOVED lines=9> */
.L_x_55:
[----:B------:R-:W-:Y:S05]  /*3710*/  BSYNC B1 ;  /* 0x0000000000017941 */ /* 0x000fea0003800000 */
.L_x_54:
        /* <DEDUP_REMOVED lines=10> */
.L_x_57:
[----:B------:R-:W-:Y:S05]  /*37c0*/  BSYNC B1 ;  /* 0x0000000000017941 */ /* 0x000fea0003800000 */
.L_x_56:
        /* <DEDUP_REMOVED lines=10> */
.L_x_59:
[----:B------:R-:W-:Y:S05]  /*3870*/  BSYNC B1 ;  /* 0x0000000000017941 */ /* 0x000fea0003800000 */
.L_x_58:
        /* <DEDUP_REMOVED lines=9> */
.L_x_61:
[----:B------:R-:W-:Y:S05]  /*3910*/  BSYNC B1 ;  /* 0x0000000000017941 */ /* 0x000fea0003800000 */
.L_x_60:
        /* <DEDUP_REMOVED lines=9> */
.L_x_63:
[----:B------:R-:W-:Y:S05]  /*39b0*/  BSYNC B1 ;  /* 0x0000000000017941 */ /* 0x000fea0003800000 */
.L_x_62:
        /* <DEDUP_REMOVED lines=10> */
.L_x_65:
[----:B------:R-:W-:Y:S05]  /*3a60*/  BSYNC B1 ;  /* 0x0000000000017941 */ /* 0x000fea0003800000 */
.L_x_64:
        /* <DEDUP_REMOVED lines=10> */
.L_x_67:
[----:B------:R-:W-:Y:S05]  /*3b10*/  BSYNC B1 ;  /* 0x0000000000017941 */ /* 0x000fea0003800000 */
.L_x_66:
        /* <DEDUP_REMOVED lines=9> */
.L_x_69:
[----:B------:R-:W-:Y:S05]  /*3bb0*/  BSYNC B1 ;  /* 0x0000000000017941 */ /* 0x000fea0003800000 */
.L_x_68:
        /* <DEDUP_REMOVED lines=9> */
.L_x_71:
[----:B------:R-:W-:Y:S05]  /*3c50*/  BSYNC B1 ;  /* 0x0000000000017941 */ /* 0x000fea0003800000 */
.L_x_70:
        /* <DEDUP_REMOVED lines=10> */
.L_x_73:
[----:B------:R-:W-:Y:S05]  /*3d00*/  BSYNC B1 ;  /* 0x0000000000017941 */ /* 0x000fea0003800000 */
.L_x_72:
        /* <DEDUP_REMOVED lines=10> */
.L_x_75:
[----:B------:R-:W-:Y:S05]  /*3db0*/  BSYNC B1 ;  /* 0x0000000000017941 */ /* 0x000fea0003800000 */
.L_x_74:
        /* <DEDUP_REMOVED lines=9> */
.L_x_77:
[----:B------:R-:W-:Y:S05]  /*3e50*/  BSYNC B1 ;  /* 0x0000000000017941 */ /* 0x000fea0003800000 */
.L_x_76:
        /* <DEDUP_REMOVED lines=9> */
.L_x_79:
[----:B------:R-:W-:Y:S05]  /*3ef0*/  BSYNC B1 ;  /* 0x0000000000017941 */ /* 0x000fea0003800000 */
.L_x_78:
        /* <DEDUP_REMOVED lines=10> */
.L_x_81:
[----:B------:R-:W-:Y:S05]  /*3fa0*/  BSYNC B1 ;  /* 0x0000000000017941 */ /* 0x000fea0003800000 */
.L_x_80:
        /* <DEDUP_REMOVED lines=10> */
.L_x_83:
[----:B------:R-:W-:Y:S05]  /*4050*/  BSYNC B1 ;  /* 0x0000000000017941 */ /* 0x000fea0003800000 */
.L_x_82:
        /* <DEDUP_REMOVED lines=9> */
.L_x_85:
[----:B------:R-:W-:Y:S05]  /*40f0*/  BSYNC B1 ;  /* 0x0000000000017941 */ /* 0x000fea0003800000 */
.L_x_84:
        /* <DEDUP_REMOVED lines=9> */
.L_x_87:
[----:B------:R-:W-:Y:S05]  /*4190*/  BSYNC B1 ;  /* 0x0000000000017941 */ /* 0x000fea0003800000 */
.L_x_86:
        /* <DEDUP_REMOVED lines=10> */
.L_x_89:
[----:B------:R-:W-:Y:S05]  /*4240*/  BSYNC B1 ;  /* 0x0000000000017941 */ /* 0x000fea0003800000 */
.L_x_88:
        /* <DEDUP_REMOVED lines=10> */
.L_x_91:
[----:B------:R-:W-:Y:S05]  /*42f0*/  BSYNC B1 ;  /* 0x0000000000017941 */ /* 0x000fea0003800000 */
.L_x_90:
        /* <DEDUP_REMOVED lines=9> */
.L_x_93:
[----:B------:R-:W-:Y:S05]  /*4390*/  BSYNC B1 ;  /* 0x0000000000017941 */ /* 0x000fea0003800000 */
.L_x_92:
        /* <DEDUP_REMOVED lines=9> */
.L_x_95:
[----:B------:R-:W-:Y:S05]  /*4430*/  BSYNC B1 ;  /* 0x0000000000017941 */ /* 0x000fea0003800000 */
.L_x_94:
        /* <DEDUP_REMOVED lines=10> */
.L_x_97:
[----:B------:R-:W-:Y:S05]  /*44e0*/  BSYNC B1 ;  /* 0x0000000000017941 */ /* 0x000fea0003800000 */
.L_x_96:
        /* <DEDUP_REMOVED lines=10> */
.L_x_99:
[----:B------:R-:W-:Y:S05]  /*4590*/  BSYNC B1 ;  /* 0x0000000000017941 */ /* 0x000fea0003800000 */
.L_x_98:
        /* <DEDUP_REMOVED lines=9> */
.L_x_101:
[----:B------:R-:W-:Y:S05]  /*4630*/  BSYNC B1 ;  /* 0x0000000000017941 */ /* 0x000fea0003800000 */
.L_x_100:
        /* <DEDUP_REMOVED lines=9> */
.L_x_103:
[----:B------:R-:W-:Y:S05]  /*46d0*/  BSYNC B1 ;  /* 0x0000000000017941 */ /* 0x000fea0003800000 */
.L_x_102:
        /* <DEDUP_REMOVED lines=10> */
.L_x_105:
[----:B------:R-:W-:Y:S05]  /*4780*/  BSYNC B1 ;  /* 0x0000000000017941 */ /* 0x000fea0003800000 */
.L_x_104:
        /* <DEDUP_REMOVED lines=10> */
.L_x_107:
[----:B------:R-:W-:Y:S05]  /*4830*/  BSYNC B1 ;  /* 0x0000000000017941 */ /* 0x000fea0003800000 */
.L_x_106:
        /* <DEDUP_REMOVED lines=9> */
.L_x_109:
[----:B------:R-:W-:Y:S05]  /*48d0*/  BSYNC B1 ;  /* 0x0000000000017941 */ /* 0x000fea0003800000 */
.L_x_108:
        /* <DEDUP_REMOVED lines=9> */
.L_x_111:
[----:B------:R-:W-:Y:S05]  /*4970*/  BSYNC B1 ;  /* 0x0000000000017941 */ /* 0x000fea0003800000 */
.L_x_110:
        /* <DEDUP_REMOVED lines=10> */
.L_x_113:
[----:B------:R-:W-:Y:S05]  /*4a20*/  BSYNC B1 ;  /* 0x0000000000017941 */ /* 0x000fea0003800000 */
.L_x_112:
        /* <DEDUP_REMOVED lines=10> */
.L_x_115:
[----:B------:R-:W-:Y:S05]  /*4ad0*/  BSYNC B1 ;  /* 0x0000000000017941 */ /* 0x000fea0003800000 */
.L_x_114:
        /* <DEDUP_REMOVED lines=9> */
.L_x_117:
[----:B------:R-:W-:Y:S05]  /*4b70*/  BSYNC B1 ;  /* 0x0000000000017941 */ /* 0x000fea0003800000 */
.L_x_116:
        /* <DEDUP_REMOVED lines=9> */
.L_x_119:
[----:B------:R-:W-:Y:S05]  /*4c10*/  BSYNC B1 ;  /* 0x0000000000017941 */ /* 0x000fea0003800000 */
.L_x_118:
        /* <DEDUP_REMOVED lines=10> */
.L_x_121:
[----:B------:R-:W-:Y:S05]  /*4cc0*/  BSYNC B1 ;  /* 0x0000000000017941 */ /* 0x000fea0003800000 */
.L_x_120:
        /* <DEDUP_REMOVED lines=10> */
.L_x_123:
[----:B------:R-:W-:Y:S05]  /*4d70*/  BSYNC B1 ;  /* 0x0000000000017941 */ /* 0x000fea0003800000 */
.L_x_122:
        /* <DEDUP_REMOVED lines=9> */
.L_x_125:
[----:B------:R-:W-:Y:S05]  /*4e10*/  BSYNC B1 ;  /* 0x0000000000017941 */ /* 0x000fea0003800000 */
.L_x_124:
        /* <DEDUP_REMOVED lines=9> */
.L_x_127:
[----:B------:R-:W-:Y:S05]  /*4eb0*/  BSYNC B1 ;  /* 0x0000000000017941 */ /* 0x000fea0003800000 */
.L_x_126:
        /* <DEDUP_REMOVED lines=10> */
.L_x_129:
[----:B------:R-:W-:Y:S05]  /*4f60*/  BSYNC B1 ;  /* 0x0000000000017941 */ /* 0x000fea0003800000 */
.L_x_128:
        /* <DEDUP_REMOVED lines=10> */
.L_x_131:
[----:B------:R-:W-:Y:S05]  /*5010*/  BSYNC B1 ;  /* 0x0000000000017941 */ /* 0x000fea0003800000 */
.L_x_130:
        /* <DEDUP_REMOVED lines=9> */
.L_x_133:
[----:B------:R-:W-:Y:S05]  /*50b0*/  BSYNC B1 ;  /* 0x0000000000017941 */ /* 0x000fea0003800000 */
.L_x_132:
        /* <DEDUP_REMOVED lines=9> */
.L_x_135:
[----:B------:R-:W-:Y:S05]  /*5150*/  BSYNC B1 ;  /* 0x0000000000017941 */ /* 0x000fea0003800000 */
.L_x_134:
        /* <DEDUP_REMOVED lines=10> */
.L_x_137:
[----:B------:R-:W-:Y:S05]  /*5200*/  BSYNC B1 ;  /* 0x0000000000017941 */ /* 0x000fea0003800000 */
.L_x_136:
        /* <DEDUP_REMOVED lines=10> */
.L_x_139:
[----:B------:R-:W-:Y:S05]  /*52b0*/  BSYNC B1 ;  /* 0x0000000000017941 */ /* 0x000fea0003800000 */
.L_x_138:
        /* <DEDUP_REMOVED lines=9> */
.L_x_141:
[----:B------:R-:W-:Y:S05]  /*5350*/  BSYNC B1 ;  /* 0x0000000000017941 */ /* 0x000fea0003800000 */
.L_x_140:
        /* <DEDUP_REMOVED lines=9> */
.L_x_143:
[----:B------:R-:W-:Y:S05]  /*53f0*/  BSYNC B1 ;  /* 0x0000000000017941 */ /* 0x000fea0003800000 */
.L_x_142:
        /* <DEDUP_REMOVED lines=10> */
.L_x_145:
[----:B------:R-:W-:Y:S05]  /*54a0*/  BSYNC B1 ;  /* 0x0000000000017941 */ /* 0x000fea0003800000 */
.L_x_144:
        /* <DEDUP_REMOVED lines=10> */
.L_x_147:
[----:B------:R-:W-:Y:S05]  /*5550*/  BSYNC B1 ;  /* 0x0000000000017941 */ /* 0x000fea0003800000 */
.L_x_146:
        /* <DEDUP_REMOVED lines=9> */
.L_x_149:
[----:B------:R-:W-:Y:S05]  /*55f0*/  BSYNC B1 ;  /* 0x0000000000017941 */ /* 0x000fea0003800000 */
.L_x_148:
        /* <DEDUP_REMOVED lines=9> */
.L_x_151:
[----:B------:R-:W-:Y:S05]  /*5690*/  BSYNC B1 ;  /* 0x0000000000017941 */ /* 0x000fea0003800000 */
.L_x_150:
        /* <DEDUP_REMOVED lines=10> */
.L_x_153:
[----:B------:R-:W-:Y:S05]  /*5740*/  BSYNC B1 ;  /* 0x0000000000017941 */ /* 0x000fea0003800000 */
.L_x_152:
        /* <DEDUP_REMOVED lines=10> */
.L_x_155:
[----:B------:R-:W-:Y:S05]  /*57f0*/  BSYNC B1 ;  /* 0x0000000000017941 */ /* 0x000fea0003800000 */
.L_x_154:
        /* <DEDUP_REMOVED lines=9> */
.L_x_157:
[----:B------:R-:W-:Y:S05]  /*5890*/  BSYNC B1 ;  /* 0x0000000000017941 */ /* 0x000fea0003800000 */
.L_x_156:
        /* <DEDUP_REMOVED lines=9> */
.L_x_159:
[----:B------:R-:W-:Y:S05]  /*5930*/  BSYNC B1 ;  /* 0x0000000000017941 */ /* 0x000fea0003800000 */
.L_x_158:
        /* <DEDUP_REMOVED lines=10> */
.L_x_161:
[----:B------:R-:W-:Y:S05]  /*59e0*/  BSYNC B1 ;  /* 0x0000000000017941 */ /* 0x000fea0003800000 */
.L_x_160:
        /* <DEDUP_REMOVED lines=10> */
.L_x_163:
[----:B------:R-:W-:Y:S05]  /*5a90*/  BSYNC B1 ;  /* 0x0000000000017941 */ /* 0x000fea0003800000 */
.L_x_162:
        /* <DEDUP_REMOVED lines=9> */
.L_x_165:
[----:B------:R-:W-:Y:S05]  /*5b30*/  BSYNC B1 ;  /* 0x0000000000017941 */ /* 0x000fea0003800000 */
.L_x_164:
        /* <DEDUP_REMOVED lines=9> */
.L_x_167:
[----:B------:R-:W-:Y:S05]  /*5bd0*/  BSYNC B1 ;  /* 0x0000000000017941 */ /* 0x000fea0003800000 */
.L_x_166:
        /* <DEDUP_REMOVED lines=10> */
.L_x_169:
[----:B------:R-:W-:Y:S05]  /*5c80*/  BSYNC B1 ;  /* 0x0000000000017941 */ /* 0x000fea0003800000 */
.L_x_168:
        /* <DEDUP_REMOVED lines=10> */
.L_x_171:
[----:B------:R-:W-:Y:S05]  /*5d30*/  BSYNC B1 ;  /* 0x0000000000017941 */ /* 0x000fea0003800000 */
.L_x_170:
        /* <DEDUP_REMOVED lines=9> */
.L_x_173:
[----:B------:R-:W-:Y:S05]  /*5dd0*/  BSYNC B1 ;  /* 0x0000000000017941 */ /* 0x000fea0003800000 */
.L_x_172:
        /* <DEDUP_REMOVED lines=9> */
.L_x_175:
[----:B------:R-:W-:Y:S05]  /*5e70*/  BSYNC B1 ;  /* 0x0000000000017941 */ /* 0x000fea0003800000 */
.L_x_174:
        /* <DEDUP_REMOVED lines=10> */
.L_x_177:
[----:B------:R-:W-:Y:S05]  /*5f20*/  BSYNC B1 ;  /* 0x0000000000017941 */ /* 0x000fea0003800000 */
.L_x_176:
        /* <DEDUP_REMOVED lines=10> */
.L_x_179:
[----:B------:R-:W-:Y:S05]  /*5fd0*/  BSYNC B1 ;  /* 0x0000000000017941 */ /* 0x000fea0003800000 */
.L_x_178:
        /* <DEDUP_REMOVED lines=9> */
.L_x_181:
[----:B------:R-:W-:Y:S05]  /*6070*/  BSYNC B1 ;  /* 0x0000000000017941 */ /* 0x000fea0003800000 */
.L_x_180:
        /* <DEDUP_REMOVED lines=9> */
.L_x_183:
[----:B------:R-:W-:Y:S05]  /*6110*/  BSYNC B1 ;  /* 0x0000000000017941 */ /* 0x000fea0003800000 */
.L_x_182:
        /* <DEDUP_REMOVED lines=10> */
.L_x_185:
[----:B------:R-:W-:Y:S05]  /*61c0*/  BSYNC B1 ;  /* 0x0000000000017941 */ /* 0x000fea0003800000 */
.L_x_184:
        /* <DEDUP_REMOVED lines=10> */
.L_x_187:
[----:B------:R-:W-:Y:S05]  /*6270*/  BSYNC B1 ;  /* 0x0000000000017941 */ /* 0x000fea0003800000 */
.L_x_186:
        /* <DEDUP_REMOVED lines=9> */
.L_x_189:
[----:B------:R-:W-:Y:S05]  /*6310*/  BSYNC B1 ;  /* 0x0000000000017941 */ /* 0x000fea0003800000 */
.L_x_188:
        /* <DEDUP_REMOVED lines=9> */
.L_x_191:
[----:B------:R-:W-:Y:S05]  /*63b0*/  BSYNC B1 ;  /* 0x0000000000017941 */ /* 0x000fea0003800000 */
.L_x_190:
        /* <DEDUP_REMOVED lines=10> */
.L_x_193:
[----:B------:R-:W-:Y:S05]  /*6460*/  BSYNC B1 ;  /* 0x0000000000017941 */ /* 0x000fea0003800000 */
.L_x_192:
        /* <DEDUP_REMOVED lines=10> */
.L_x_195:
[----:B------:R-:W-:Y:S05]  /*6510*/  BSYNC B1 ;  /* 0x0000000000017941 */ /* 0x000fea0003800000 */
.L_x_194:
        /* <DEDUP_REMOVED lines=9> */
.L_x_197:
[----:B------:R-:W-:Y:S05]  /*65b0*/  BSYNC B1 ;  /* 0x0000000000017941 */ /* 0x000fea0003800000 */
.L_x_196:
        /* <DEDUP_REMOVED lines=9> */
.L_x_199:
[----:B------:R-:W-:Y:S05]  /*6650*/  BSYNC B1 ;  /* 0x0000000000017941 */ /* 0x000fea0003800000 */
.L_x_198:
        /* <DEDUP_REMOVED lines=10> */
.L_x_201:
[----:B------:R-:W-:Y:S05]  /*6700*/  BSYNC B1 ;  /* 0x0000000000017941 */ /* 0x000fea0003800000 */
.L_x_200:
        /* <DEDUP_REMOVED lines=10> */
.L_x_203:
[----:B------:R-:W-:Y:S05]  /*67b0*/  BSYNC B1 ;  /* 0x0000000000017941 */ /* 0x000fea0003800000 */
.L_x_202:
        /* <DEDUP_REMOVED lines=9> */
.L_x_205:
[----:B------:R-:W-:Y:S05]  /*6850*/  BSYNC B1 ;  /* 0x0000000000017941 */ /* 0x000fea0003800000 */
.L_x_204:
        /* <DEDUP_REMOVED lines=9> */
.L_x_207:
[----:B------:R-:W-:Y:S05]  /*68f0*/  BSYNC B1 ;  /* 0x0000000000017941 */ /* 0x000fea0003800000 */
.L_x_206:
        /* <DEDUP_REMOVED lines=10> */
.L_x_209:
[----:B------:R-:W-:Y:S05]  /*69a0*/  BSYNC B1 ;  /* 0x0000000000017941 */ /* 0x000fea0003800000 */
.L_x_208:
        /* <DEDUP_REMOVED lines=10> */
.L_x_211:
[----:B------:R-:W-:Y:S05]  /*6a50*/  BSYNC B1 ;  /* 0x0000000000017941 */ /* 0x000fea0003800000 */
.L_x_210:
        /* <DEDUP_REMOVED lines=9> */
.L_x_213:
[----:B------:R-:W-:Y:S05]  /*6af0*/  BSYNC B1 ;  /* 0x0000000000017941 */ /* 0x000fea0003800000 */
.L_x_212:
        /* <DEDUP_REMOVED lines=9> */
.L_x_215:
[----:B------:R-:W-:Y:S05]  /*6b90*/  BSYNC B1 ;  /* 0x0000000000017941 */ /* 0x000fea0003800000 */
.L_x_214:
        /* <DEDUP_REMOVED lines=10> */
.L_x_217:
[----:B------:R-:W-:Y:S05]  /*6c40*/  BSYNC B1 ;  /* 0x0000000000017941 */ /* 0x000fea0003800000 */
.L_x_216:
        /* <DEDUP_REMOVED lines=10> */
.L_x_219:
[----:B------:R-:W-:Y:S05]  /*6cf0*/  BSYNC B1 ;  /* 0x0000000000017941 */ /* 0x000fea0003800000 */
.L_x_218:
        /* <DEDUP_REMOVED lines=9> */
.L_x_221:
[----:B------:R-:W-:Y:S05]  /*6d90*/  BSYNC B1 ;  /* 0x0000000000017941 */ /* 0x000fea0003800000 */
.L_x_220:
        /* <DEDUP_REMOVED lines=9> */
.L_x_223:
[----:B------:R-:W-:Y:S05]  /*6e30*/  BSYNC B1 ;  /* 0x0000000000017941 */ /* 0x000fea0003800000 */
.L_x_222:
        /* <DEDUP_REMOVED lines=10> */
.L_x_225:
[----:B------:R-:W-:Y:S05]  /*6ee0*/  BSYNC B1 ;  /* 0x0000000000017941 */ /* 0x000fea0003800000 */
.L_x_224:
        /* <DEDUP_REMOVED lines=10> */
.L_x_227:
[----:B------:R-:W-:Y:S05]  /*6f90*/  BSYNC B1 ;  /* 0x0000000000017941 */ /* 0x000fea0003800000 */
.L_x_226:
        /* <DEDUP_REMOVED lines=9> */
.L_x_229:
[----:B------:R-:W-:Y:S05]  /*7030*/  BSYNC B1 ;  /* 0x0000000000017941 */ /* 0x000fea0003800000 */
.L_x_228:
        /* <DEDUP_REMOVED lines=9> */
.L_x_231:
[----:B------:R-:W-:Y:S05]  /*70d0*/  BSYNC B1 ;  /* 0x0000000000017941 */ /* 0x000fea0003800000 */
.L_x_230:
        /* <DEDUP_REMOVED lines=10> */
.L_x_233:
[----:B------:R-:W-:Y:S05]  /*7180*/  BSYNC B1 ;  /* 0x0000000000017941 */ /* 0x000fea0003800000 */
.L_x_232:
        /* <DEDUP_REMOVED lines=10> */
.L_x_235:
[----:B------:R-:W-:Y:S05]  /*7230*/  BSYNC B1 ;  /* 0x0000000000017941 */ /* 0x000fea0003800000 */
.L_x_234:
        /* <DEDUP_REMOVED lines=9> */
.L_x_237:
[----:B------:R-:W-:Y:S05]  /*72d0*/  BSYNC B1 ;  /* 0x0000000000017941 */ /* 0x000fea0003800000 */
.L_x_236:
        /* <DEDUP_REMOVED lines=9> */
.L_x_239:
[----:B------:R-:W-:Y:S05]  /*7370*/  BSYNC B1 ;  /* 0x0000000000017941 */ /* 0x000fea0003800000 */
.L_x_238:
        /* <DEDUP_REMOVED lines=10> */
.L_x_241:
[----:B------:R-:W-:Y:S05]  /*7420*/  BSYNC B1 ;  /* 0x0000000000017941 */ /* 0x000fea0003800000 */
.L_x_240:
        /* <DEDUP_REMOVED lines=10> */
.L_x_243:
[----:B------:R-:W-:Y:S05]  /*74d0*/  BSYNC B1 ;  /* 0x0000000000017941 */ /* 0x000fea0003800000 */
.L_x_242:
        /* <DEDUP_REMOVED lines=9> */
.L_x_245:
[----:B------:R-:W-:Y:S05]  /*7570*/  BSYNC B1 ;  /* 0x0000000000017941 */ /* 0x000fea0003800000 */
.L_x_244:
        /* <DEDUP_REMOVED lines=9> */
.L_x_247:
[----:B------:R-:W-:Y:S05]  /*7610*/  BSYNC B1 ;  /* 0x0000000000017941 */ /* 0x000fea0003800000 */
.L_x_246:
        /* <DEDUP_REMOVED lines=10> */
.L_x_249:
[----:B------:R-:W-:Y:S05]  /*76c0*/  BSYNC B1 ;  /* 0x0000000000017941 */ /* 0x000fea0003800000 */
.L_x_248:
        /* <DEDUP_REMOVED lines=10> */
.L_x_251:
[----:B------:R-:W-:Y:S05]  /*7770*/  BSYNC B1 ;  /* 0x0000000000017941 */ /* 0x000fea0003800000 */
.L_x_250:
        /* <DEDUP_REMOVED lines=9> */
.L_x_253:
[----:B------:R-:W-:Y:S05]  /*7810*/  BSYNC B1 ;  /* 0x0000000000017941 */ /* 0x000fea0003800000 */
.L_x_252:
        /* <DEDUP_REMOVED lines=9> */
.L_x_255:
[----:B------:R-:W-:Y:S05]  /*78b0*/  BSYNC B1 ;  /* 0x0000000000017941 */ /* 0x000fea0003800000 */
.L_x_254:
        /* <DEDUP_REMOVED lines=10> */
.L_x_257:
[----:B------:R-:W-:Y:S05]  /*7960*/  BSYNC B1 ;  /* 0x0000000000017941 */ /* 0x000fea0003800000 */
.L_x_256:
        /* <DEDUP_REMOVED lines=10> */
.L_x_259:
[----:B------:R-:W-:Y:S05]  /*7a10*/  BSYNC B1 ;  /* 0x0000000000017941 */ /* 0x000fea0003800000 */
.L_x_258:
        /* <DEDUP_REMOVED lines=9> */
.L_x_261:
[----:B------:R-:W-:Y:S05]  /*7ab0*/  BSYNC B1 ;  /* 0x0000000000017941 */ /* 0x000fea0003800000 */
.L_x_260:
        /* <DEDUP_REMOVED lines=9> */
.L_x_263:
[----:B------:R-:W-:Y:S05]  /*7b50*/  BSYNC B1 ;  /* 0x0000000000017941 */ /* 0x000fea0003800000 */
.L_x_262:
        /* <DEDUP_REMOVED lines=10> */
.L_x_265:
[----:B------:R-:W-:Y:S05]  /*7c00*/  BSYNC B1 ;  /* 0x0000000000017941 */ /* 0x000fea0003800000 */
.L_x_264:
        /* <DEDUP_REMOVED lines=10> */
.L_x_267:
[----:B------:R-:W-:Y:S05]  /*7cb0*/  BSYNC B1 ;  /* 0x0000000000017941 */ /* 0x000fea0003800000 */
.L_x_266:
        /* <DEDUP_REMOVED lines=9> */
.L_x_269:
[----:B------:R-:W-:Y:S05]  /*7d50*/  BSYNC B1 ;  /* 0x0000000000017941 */ /* 0x000fea0003800000 */
.L_x_268:
        /* <DEDUP_REMOVED lines=9> */
.L_x_271:
[----:B------:R-:W-:Y:S05]  /*7df0*/  BSYNC B1 ;  /* 0x0000000000017941 */ /* 0x000fea0003800000 */
.L_x_270:
        /* <DEDUP_REMOVED lines=10> */
.L_x_273:
[----:B------:R-:W-:Y:S05]  /*7ea0*/  BSYNC B1 ;  /* 0x0000000000017941 */ /* 0x000fea0003800000 */
.L_x_272:
        /* <DEDUP_REMOVED lines=10> */
.L_x_275:
[----:B------:R-:W-:Y:S05]  /*7f50*/  BSYNC B1 ;  /* 0x0000000000017941 */ /* 0x000fea0003800000 */
.L_x_274:
        /* <DEDUP_REMOVED lines=9> */
.L_x_277:
[----:B------:R-:W-:Y:S05]  /*7ff0*/  BSYNC B1 ;  /* 0x0000000000017941 */ /* 0x000fea0003800000 */
.L_x_276:
        /* <DEDUP_REMOVED lines=9> */
.L_x_279:
[----:B------:R-:W-:Y:S05]  /*8090*/  BSYNC B1 ;  /* 0x0000000000017941 */ /* 0x000fea0003800000 */
.L_x_278:
        /* <DEDUP_REMOVED lines=10> */
.L_x_281:
[----:B------:R-:W-:Y:S05]  /*8140*/  BSYNC B1 ;  /* 0x0000000000017941 */ /* 0x000fea0003800000 */
.L_x_280:
        /* <DEDUP_REMOVED lines=10> */
.L_x_283:
[----:B------:R-:W-:Y:S05]  /*81f0*/  BSYNC B1 ;  /* 0x0000000000017941 */ /* 0x000fea0003800000 */
.L_x_282:
[----:B-----5:R-:W-:Y:S01]  /*8200*/  LOP3.LUT R3, R24, 0xffffe000, RZ, 0xc0, !PT ;  /* 0xffffe00018037812 */ /* 0x020fe200078ec0ff */
[----:B------:R-:W-:Y:S01]  /*8210*/  BSSY B1, `(.L_x_284) ;  /* 0x0000008000017945 */ /* 0x000fe20003800000 */
[----:B------:R-:W-:-:S03]  /*8220*/  ISETP.GT.AND P1, PT, R0, 0x8, P1 ;  /* 0x000000080000780c */ /* 0x000fc60000f24270 */
[----:B01--4-:R-:W-:-:S04]  /*8230*/  FMUL R6, R3, R156 ;  /* 0x0000009c03067220 */ /* 0x013fc80000400000 */
[----:B------:R-:W-:-:S05]  /*8240*/  FFMA R149, R149, R155, R6 ;  /* 0x0000009b95957223 */ /* 0x000fca0000000006 */
[----:B------:R-:W-:-:S05]  /*8250*/  F2FP.TF32.F32.PACK_B R149, R149 ;  /* 0x00000095ff95723e */ /* 0x000fca00024050ff */
[----:B------:R0:W-:Y:S01]  /*8260*/  @P3 STG.E desc[UR36][R4.64+0x3e4], R149 ;  /* 0x0003e49504003986 */ /* 0x0001e2000c101924 */
[----:B------:R-:W-:Y:S05]  /*8270*/  @!P1 BRA `(.L_x_285) ;  /* 0x0000000000049947 */ /* 0x000fea0003800000 */
[----:B------:R1:W5:Y:S02]  /*8280*/  LDG.E.LTC128B R24, desc[UR36][R8.64+0x3e0] ;  /* 0x0003e02408187981 */ /* 0x000364000c1e1920 */
.L_x_285:
[----:B------:R-:W-:Y:S05]  /*8290*/  BSYNC B1 ;  /* 0x0000000000017941 */ /* 0x000fea0003800000 */
.L_x_284:
[----:B-----5:R-:W-:Y:S01]  /*82a0*/  LOP3.LUT R3, R24, 0xffffe000, RZ, 0xc0, !PT ;  /* 0xffffe00018037812 */ /* 0x020fe200078ec0ff */
[----:B0-----:R-:W-:Y:S01]  /*82b0*/  @P1 IMAD.MOV.U32 R4, RZ, RZ, R10 ;  /* 0x000000ffff041224 */ /* 0x001fe200078e000a */
[----:B------:R-:W-:Y:S01]  /*82c0*/  ISETP.GT.AND P0, PT, R0, 0x8, P0 ;  /* 0x000000080000780c */ /* 0x000fe20000704270 */
[----:B------:R-:W-:Y:S01]  /*82d0*/  @P1 IMAD.MOV.U32 R5, RZ, RZ, R11 ;  /* 0x000000ffff051224 */ /* 0x000fe200078e000b */
[----:B------:R-:W-:Y:S01]  /*82e0*/  BSSY B1, `(.L_x_286) ;  /* 0x0000007000017945 */ /* 0x000fe20003800000 */
[----:B------:R-:W-:-:S04]  /*82f0*/  FMUL R3, R3, R156 ;  /* 0x0000009c03037220 */ /* 0x000fc80000400000 */
[----:B------:R-:W-:-:S05]  /*8300*/  FFMA R3, R150, R155, R3 ;  /* 0x0000009b96037223 */ /* 0x000fca0000000003 */
[----:B------:R-:W-:-:S05]  /*8310*/  F2FP.TF32.F32.PACK_B R3, R3 ;  /* 0x00000003ff03723e */ /* 0x000fca00024050ff */
[----:B------:R0:W-:Y:S01]  /*8320*/  @P1 STG.E desc[UR36][R4.64+0x3e0], R3 ;  /* 0x0003e00304001986 */ /* 0x0001e2000c101924 */
[----:B------:R-:W-:Y:S05]  /*8330*/  @!P0 BRA `(.L_x_287) ;  /* 0x0000000000048947 */ /* 0x000fea0003800000 */
[----:B------:R4:W5:Y:S02]  /*8340*/  LDG.E.LTC128B R24, desc[UR36][R8.64+0x3e4] ;  /* 0x0003e42408187981 */ /* 0x000964000c1e1920 */
.L_x_287:
[----:B------:R-:W-:Y:S05]  /*8350*/  BSYNC B1 ;  /* 0x0000000000017941 */ /* 0x000fea0003800000 */
.L_x_286:
[----:B------:R-:W-:Y:S05]  /*8360*/  @!P0 BRA `(.L_x_288) ;  /* 0x0000002400308947 */ /* 0x000fea0003800000 */
[----:B0----5:R-:W-:-:S05]  /*8370*/  LOP3.LUT R3, R24, 0xffffe000, RZ, 0xc0, !PT ;  /* 0xffffe00018037812 */ /* 0x021fca00078ec0ff */
[----:B------:R-:W-:-:S04]  /*8380*/  FMUL R0, R3, R156 ;  /* 0x0000009c03007220 */ /* 0x000fc80000400000 */
[----:B------:R-:W-:-:S05]  /*8390*/  FFMA R151, R151, R155, R0 ;  /* 0x0000009b97977223 */ /* 0x000fca0000000000 */
[----:B------:R-:W-:-:S05]  /*83a0*/  F2FP.TF32.F32.PACK_B R151, R151 ;  /* 0x00000097ff97723e */ /* 0x000fca00024050ff */
[----:B------:R0:W-:Y:S01]  /*83b0*/  STG.E desc[UR36][R10.64+0x3e4], R151 ;  /* 0x0003e4970a007986 */ /* 0x0001e2000c101924 */
[----:B------:R-:W-:Y:S05]  /*83c0*/  BRA `(.L_x_288) ;  /* 0x0000002400187947 */ /* 0x000fea0003800000 */
.L_x_35:
[----:B------:R-:W-:Y:S01]  /*83d0*/  ISETP.GT.AND P3, PT, R3, 0x1, PT ;  /* 0x000000010300780c */ /* 0x000fe20003f64270 */
[----:B------:R-:W-:Y:S01]  /*83e0*/  ULDC.64 UR4, c[0x0][0x5c0] ;  /* 0x0001700000047ab9 */ /* 0x000fe20000000a00 */
[-C--:B------:R-:W-:Y:S01]  /*83f0*/  FMUL R9, R24, R155.reuse ;  /* 0x0000009b18097220 */ /* 0x080fe20000400000 */
[----:B------:R-:W-:Y:S01]  /*8400*/  LEA R4, P4, R162, UR4, 0x2 ;  /* 0x00000004a2047c11 */ /* 0x000fe2000f8810ff */
[-C--:B------:R-:W-:Y:S01]  /*8410*/  FMUL R25, R25, R155.reuse ;  /* 0x0000009b19197220 */ /* 0x080fe20000400000 */
[----:B------:R-:W-:Y:S01]  /*8420*/  ISETP.GT.AND P0, PT, R0, RZ, P3 ;  /* 0x000000ff0000720c */ /* 0x000fe20001f04270 */
[-C--:B------:R-:W-:Y:S01]  /*8430*/  FMUL R27, R27, R155.reuse ;  /* 0x0000009b1b1b7220 */ /* 0x080fe20000400000 */
[----:B------:R-:W-:Y:S01]  /*8440*/  LEA.HI.X R5, R162, UR5, R173, 0x2, P4 ;  /* 0x00000005a2057c11 */ /* 0x000fe2000a0f14ad */
[----:B------:R-:W-:Y:S01]  /*8450*/  FMUL R29, R29, R155 ;  /* 0x0000009b1d1d7220 */ /* 0x000fe20000400000 */
[----:B------:R-:W-:Y:S01]  /*8460*/  F2FP.TF32.F32.PACK_B R9, R9 ;  /* 0x00000009ff09723e */ /* 0x000fe200024050ff */
[----:B------:R-:W-:Y:S01]  /*8470*/  FMUL R31, R31, R155 ;  /* 0x0000009b1f1f7220 */ /* 0x000fe20000400000 */
[----:B------:R-:W-:Y:S01]  /*8480*/  F2FP.TF32.F32.PACK_B R25, R25 ;  /* 0x00000019ff19723e */ /* 0x000fe200024050ff */
[-C--:B------:R-:W-:Y:S01]  /*8490*/  FMUL R13, R32, R155.reuse ;  /* 0x0000009b200d7220 */ /* 0x080fe20000400000 */
[C---:B------:R-:W-:Y:S01]  /*84a0*/  SHF.L.U64.HI R7, R10.reuse, 0x5, R11 ;  /* 0x000000050a077819 */ /* 0x040fe2000001020b */
[----:B------:R0:W-:Y:S01]  /*84b0*/  @P2 STG.E desc[UR36][R4.64], R9 ;  /* 0x0000000904002986 */ /* 0x0001e2000c101924 */
[----:B------:R-:W-:Y:S01]  /*84c0*/  LEA R6, P4, R10, R4, 0x5 ;  /* 0x000000040a067211 */ /* 0x000fe200078828ff */
[-C--:B------:R-:W-:Y:S01]  /*84d0*/  FMUL R11, R26, R155.reuse ;  /* 0x0000009b1a0b7220 */ /* 0x080fe20000400000 */
[C---:B------:R-:W-:Y:S01]  /*84e0*/  ISETP.GT.AND P1, PT, R0.reuse, 0x8, P1 ;  /* 0x000000080000780c */ /* 0x040fe20000f24270 */
[----:B------:R-:W-:Y:S01]  /*84f0*/  @P0 STG.E desc[UR36][R4.64+0x4], R25 ;  /* 0x0000041904000986 */ /* 0x000fe2000c101924 */
[----:B------:R-:W-:Y:S01]  /*8500*/  ISETP.GT.AND P2, PT, R3, 0x8, PT ;  /* 0x000000080300780c */ /* 0x000fe20003f44270 */
[----:B------:R-:W-:Y:S01]  /*8510*/  IMAD.X R7, R7, 0x1, R5, P4 ;  /* 0x0000000107077824 */ /* 0x000fe200020e0605 */
[C---:B------:R-:W-:Y:S01]  /*8520*/  ISETP.GT.AND P3, PT, R0.reuse, 0x8, P3 ;  /* 0x000000080000780c */ /* 0x040fe20001f64270 */
[-C--:B------:R-:W-:Y:S01]  /*8530*/  FMUL R33, R33, R155.reuse ;  /* 0x0000009b21217220 */ /* 0x080fe20000400000 */
[----:B------:R-:W-:Y:S01]  /*8540*/  ISETP.GT.AND P0, PT, R3, 0x9, PT ;  /* 0x000000090300780c */ /* 0x000fe20003f04270 */
[-C--:B------:R-:W-:Y:S01]  /*8550*/  FMUL R35, R35, R155.reuse ;  /* 0x0000009b23237220 */ /* 0x080fe20000400000 */
[----:B------:R-:W-:Y:S01]  /*8560*/  ISETP.GT.AND P5, PT, R0, RZ, P2 ;  /* 0x000000ff0000720c */ /* 0x000fe200017a4270 */
[-C--:B0-----:R-:W-:Y:S01]  /*8570*/  FMUL R9, R28, R155.reuse ;  /* 0x0000009b1c097220 */ /* 0x081fe20000400000 */
[C---:B------:R-:W-:Y:S01]  /*8580*/  ISETP.GT.AND P4, PT, R0.reuse, RZ, P0 ;  /* 0x000000ff0000720c */ /* 0x040fe20000784270 */
[----:B------:R-:W-:Y:S01]  /*8590*/  FMUL R37, R37, R155 ;  /* 0x0000009b25257220 */ /* 0x000fe20000400000 */
[----:B------:R-:W-:Y:S01]  /*85a0*/  F2FP.TF32.F32.PACK_B R11, R11 ;  /* 0x0000000bff0b723e */ /* 0x000fe200024050ff */
[----:B------:R-:W-:Y:S01]  /*85b0*/  FMUL R39, R39, R155 ;  /* 0x0000009b27277220 */ /* 0x000fe20000400000 */
[----:B------:R-:W-:Y:S01]  /*85c0*/  F2FP.TF32.F32.PACK_B R27, R27 ;  /* 0x0000001bff1b723e */ /* 0x000fe200024050ff */
[----:B------:R-:W-:Y:S01]  /*85d0*/  FMUL R41, R41, R155 ;  /* 0x0000009b29297220 */ /* 0x000fe20000400000 */
[----:B------:R-:W-:Y:S01]  /*85e0*/  F2FP.TF32.F32.PACK_B R9, R9 ;  /* 0x00000009ff09723e */ /* 0x000fe200024050ff */
[----:B------:R0:W-:Y:S01]  /*85f0*/  @P1 STG.E desc[UR36][R6.64], R11 ;  /* 0x0000000b06001986 */ /* 0x0001e2000c101924 */
[----:B------:R-:W-:Y:S01]  /*8600*/  F2FP.TF32.F32.PACK_B R29, R29 ;  /* 0x0000001dff1d723e */ /* 0x000fe200024050ff */
[-C--:B------:R-:W-:Y:S01]  /*8610*/  FMUL R43, R43, R155.reuse ;  /* 0x0000009b2b2b7220 */ /* 0x080fe20000400000 */
[C---:B------:R-:W-:Y:S01]  /*8620*/  ISETP.GT.AND P1, PT, R3.reuse, 0x10, PT ;  /* 0x000000100300780c */ /* 0x040fe20003f24270 */
[----:B------:R-:W-:Y:S01]  /*8630*/  @P3 STG.E desc[UR36][R6.64+0x4], R27 ;  /* 0x0000041b06003986 */ /* 0x000fe2000c101924 */
[----:B------:R-:W-:Y:S01]  /*8640*/  ISETP.GT.AND P3, PT, R3, 0x11, PT ;  /* 0x000000110300780c */ /* 0x000fe20003f64270 */
[-C--:B------:R-:W-:Y:S01]  /*8650*/  FMUL R45, R45, R155.reuse ;  /* 0x0000009b2d2d7220 */ /* 0x080fe20000400000 */
[C---:B------:R-:W-:Y:S01]  /*8660*/  ISETP.GT.AND P2, PT, R0.reuse, 0x8, P2 ;  /* 0x000000080000780c */ /* 0x040fe20001744270 */
[----:B------:R1:W-:Y:S01]  /*8670*/  @P5 STG.E desc[UR36][R4.64+0x20], R9 ;  /* 0x0000200904005986 */ /* 0x0003e2000c101924 */
[C---:B------:R-:W-:Y:S01]  /*8680*/  ISETP.GT.AND P0, PT, R0.reuse, 0x8, P0 ;  /* 0x000000080000780c */ /* 0x040fe20000704270 */
[-C--:B------:R-:W-:Y:S01]  /*8690*/  FMUL R47, R47, R155.reuse ;  /* 0x0000009b2f2f7220 */ /* 0x080fe20000400000 */
[----:B------:R-:W-:Y:S01]  /*86a0*/  ISETP.GT.AND P5, PT, R0, RZ, P1 ;  /* 0x000000ff0000720c */ /* 0x000fe20000fa4270 */
[----:B------:R-:W-:Y:S01]  /*86b0*/  @P4 STG.E desc[UR36][R4.64+0x24], R29 ;  /* 0x0000241d04004986 */ /* 0x000fe2000c101924 */
[-C--:B0-----:R-:W-:Y:S01]  /*86c0*/  FMUL R11, R30, R155.reuse ;  /* 0x0000009b1e0b7220 */ /* 0x081fe20000400000 */
[----:B------:R-:W-:Y:S01]  /*86d0*/  ISETP.GT.AND P4, PT, R0, RZ, P3 ;  /* 0x000000ff0000720c */ /* 0x000fe20001f84270 */
[----:B------:R-:W-:Y:S01]  /*86e0*/  FMUL R49, R49, R155 ;  /* 0x0000009b31317220 */ /* 0x000fe20000400000 */
[----:B------:R-:W-:Y:S01]  /*86f0*/  F2FP.TF32.F32.PACK_B R31, R31 ;  /* 0x0000001fff1f723e */ /* 0x000fe200024050ff */
[----:B------:R-:W-:Y:S01]  /*8700*/  FMUL R51, R51, R155 ;  /* 0x0000009b33337220 */ /* 0x000fe20000400000 */
[----:B------:R-:W-:Y:S01]  /*8710*/  F2FP.TF32.F32.PACK_B R11, R11 ;  /* 0x0000000bff0b723e */ /* 0x000fe200024050ff */
[----:B------:R-:W-:Y:S01]  /*8720*/  FMUL R53, R53, R155 ;  /* 0x0000009b35357220 */ /* 0x000fe20000400000 */
[----:B------:R-:W-:Y:S01]  /*8730*/  F2FP.TF32.F32.PACK_B R13, R13 ;  /* 0x0000000dff0d723e */ /* 0x000fe200024050ff */
[----:B-1----:R-:W-:Y:S01]  /*8740*/  FMUL R9, R34, R155 ;  /* 0x0000009b22097220 */ /* 0x002fe20000400000 */
[----:B------:R-:W-:Y:S01]  /*8750*/  F2FP.TF32.F32.PACK_B R33, R33 ;  /* 0x00000021ff21723e */ /* 0x000fe200024050ff */
[----:B------:R0:W-:Y:S01]  /*8760*/  @P2 STG.E desc[UR36][R6.64+0x20], R11 ;  /* 0x0000200b06002986 */ /* 0x0001e2000c101924 */
[C---:B------:R-:W-:Y:S01]  /*8770*/  ISETP.GT.AND P1, PT, R0.reuse, 0x8, P1 ;  /* 0x000000080000780c */ /* 0x040fe20000f24270 */
[-C--:B------:R-:W-:Y:S01]  /*8780*/  FMUL R55, R55, R155.reuse ;  /* 0x0000009b37377220 */ /* 0x080fe20000400000 */
[C---:B------:R-:W-:Y:S01]  /*8790*/  ISETP.GT.AND P2, PT, R3.reuse, 0x19, PT ;  /* 0x000000190300780c */ /* 0x040fe20003f44270 */
[----:B------:R-:W-:Y:S01]  /*87a0*/  @P0 STG.E desc[UR36][R6.64+0x24], R31 ;  /* 0x0000241f06000986 */ /* 0x000fe2000c101924 */
[----:B------:R-:W-:Y:S01]  /*87b0*/  ISETP.GT.AND P0, PT, R3, 0x18, PT ;  /* 0x000000180300780c */ /* 0x000fe20003f04270 */
[----:B------:R-:W-:Y:S01]  /*87c0*/  FMUL R57, R57, R155 ;  /* 0x0000009b39397220 */ /* 0x000fe20000400000 */
[----:B------:R-:W-:Y:S01]  /*87d0*/  F2FP.TF32.F32.PACK_B R9, R9 ;  /* 0x00000009ff09723e */ /* 0x000fe200024050ff */
[----:B------:R1:W-:Y:S01]  /*87e0*/  @P5 STG.E desc[UR36][R4.64+0x40], R13 ;  /* 0x0000400d04005986 */ /* 0x0003e2000c101924 */
[C---:B------:R-:W-:Y:S01]  /*87f0*/  ISETP.GT.AND P5, PT, R0.reuse, RZ, P0 ;  /* 0x000000ff0000720c */ /* 0x040fe200007a4270 */
[----:B------:R-:W-:Y:S01]  /*8800*/  FMUL R59, R59, R155 ;  /* 0x0000009b3b3b7220 */ /* 0x000fe20000400000 */
[----:B------:R-:W-:Y:S01]  /*8810*/  F2FP.TF32.F32.PACK_B R35, R35 ;  /* 0x00000023ff23723e */ /* 0x000fe200024050ff */
[----:B------:R-:W-:Y:S01]  /*8820*/  @P4 STG.E desc[UR36][R4.64+0x44], R33 ;  /* 0x0000442104004986 */ /* 0x000fe2000c101924 */
[----:B------:R-:W-:Y:S01]  /*8830*/  ISETP.GT.AND P4, PT, R0, 0x8, P3 ;  /* 0x000000080000780c */ /* 0x000fe20001f84270 */
[----:B0-----:R-:W-:Y:S01]  /*8840*/  FMUL R11, R36, R155 ;  /* 0x0000009b240b7220 */ /* 0x001fe20000400000 */
[----:B------:R-:W-:Y:S01]  /*8850*/  ISETP.GT.AND P3, PT, R0, RZ, P2 ;  /* 0x000000ff0000720c */ /* 0x000fe20001764270 */
[----:B------:R0:W-:Y:S01]  /*8860*/  @P1 STG.E desc[UR36][R6.64+0x40], R9 ;  /* 0x0000400906001986 */ /* 0x0001e2000c101924 */
[----:B------:R-:W-:Y:S01]  /*8870*/  F2FP.TF32.F32.PACK_B R37, R37 ;  /* 0x00000025ff25723e */ /* 0x000fe200024050ff */
[----:B------:R-:W-:Y:S01]  /*8880*/  FMUL R61, R61, R155 ;  /* 0x0000009b3d3d7220 */ /* 0x000fe20000400000 */
[----:B------:R-:W-:Y:S01]  /*8890*/  F2FP.TF32.F32.PACK_B R11, R11 ;  /* 0x0000000bff0b723e */ /* 0x000fe200024050ff */
[-C--:B-1----:R-:W-:Y:S01]  /*88a0*/  FMUL R13, R40, R155.reuse ;  /* 0x0000009b280d7220 */ /* 0x082fe20000400000 */
[----:B------:R-:W-:Y:S01]  /*88b0*/  ISETP.GT.AND P1, PT, R3, 0x20, PT ;  /* 0x000000200300780c */ /* 0x000fe20003f24270 */
[-C--:B------:R-:W-:Y:S01]  /*88c0*/  FMUL R63, R63, R155.reuse ;  /* 0x0000009b3f3f7220 */ /* 0x080fe20000400000 */
[C---:B------:R-:W-:Y:S01]  /*88d0*/  ISETP.GT.AND P0, PT, R0.reuse, 0x8, P0 ;  /* 0x000000080000780c */ /* 0x040fe20000704270 */
[----:B------:R-:W-:Y:S01]  /*88e0*/  FMUL R65, R65, R155 ;  /* 0x0000009b41417220 */ /* 0x000fe20000400000 */
[----:B------:R-:W-:Y:S01]  /*88f0*/  F2FP.TF32.F32.PACK_B R39, R39 ;  /* 0x00000027ff27723e */ /* 0x000fe200024050ff */
[----:B------:R-:W-:Y:S01]  /*8900*/  @P4 STG.E desc[UR36][R6.64+0x44], R35 ;  /* 0x0000442306004986 */ /* 0x000fe2000c101924 */
[----:B------:R-:W-:Y:S01]  /*8910*/  ISETP.GT.AND P4, PT, R0, 0x8, P2 ;  /* 0x000000080000780c */ /* 0x000fe20001784270 */
[-C--:B0-----:R-:W-:Y:S01]  /*8920*/  FMUL R9, R38, R155.reuse ;  /* 0x0000009b26097220 */ /* 0x081fe20000400000 */
[----:B------:R-:W-:Y:S01]  /*8930*/  ISETP.GT.AND P2, PT, R3, 0x21, PT ;  /* 0x000000210300780c */ /* 0x000fe20003f44270 */
[----:B------:R0:W-:Y:S01]  /*8940*/  @P5 STG.E desc[UR36][R4.64+0x60], R11 ;  /* 0x0000600b04005986 */ /* 0x0001e2000c101924 */
[C---:B------:R-:W-:Y:S01]  /*8950*/  ISETP.GT.AND P5, PT, R0.reuse, RZ, P1 ;  /* 0x000000ff0000720c */ /* 0x040fe20000fa4270 */
[----:B------:R-:W-:Y:S01]  /*8960*/  FMUL R67, R67, R155 ;  /* 0x0000009b43437220 */ /* 0x000fe20000400000 */
[----:B------:R-:W-:Y:S01]  /*8970*/  F2FP.TF32.F32.PACK_B R9, R9 ;  /* 0x00000009ff09723e */ /* 0x000fe200024050ff */
[----:B------:R-:W-:Y:S01]  /*8980*/  @P3 STG.E desc[UR36][R4.64+0x64], R37 ;  /* 0x0000642504003986 */ /* 0x000fe2000c101924 */
[C---:B------:R-:W-:Y:S01]  /*8990*/  ISETP.GT.AND P3, PT, R0.reuse, RZ, P2 ;  /* 0x000000ff0000720c */ /* 0x040fe20001764270 */
[----:B------:R-:W-:Y:S01]  /*89a0*/  FMUL R69, R69, R155 ;  /* 0x0000009b45457220 */ /* 0x000fe20000400000 */
[----:B------:R-:W-:Y:S01]  /*89b0*/  F2FP.TF32.F32.PACK_B R13, R13 ;  /* 0x0000000dff0d723e */ /* 0x000fe200024050ff */
[----:B------:R1:W-:Y:S01]  /*89c0*/  @P0 STG.E desc[UR36][R6.64+0x60], R9 ;  /* 0x0000600906000986 */ /* 0x0003e2000c101924 */
[----:B------:R-:W-:Y:S01]  /*89d0*/  F2FP.TF32.F32.PACK_B R41, R41 ;  /* 0x00000029ff29723e */ /* 0x000fe200024050ff */
[-C--:B------:R-:W-:Y:S01]  /*89e0*/  FMUL R71, R71, R155.reuse ;  /* 0x0000009b47477220 */ /* 0x080fe20000400000 */
[C---:B------:R-:W-:Y:S01]  /*89f0*/  ISETP.GT.AND P0, PT, R3.reuse, 0x28, PT ;  /* 0x000000280300780c */ /* 0x040fe20003f04270 */
[----:B------:R-:W-:Y:S01]  /*8a00*/  @P4 STG.E desc[UR36][R6.64+0x64], R39 ;  /* 0x0000642706004986 */ /* 0x000fe2000c101924 */
[----:B------:R-:W-:Y:S01]  /*8a10*/  ISETP.GT.AND P1, PT, R0, 0x8, P1 ;  /* 0x000000080000780c */ /* 0x000fe20000f24270 */
[-C--:B0-----:R-:W-:Y:S01]  /*8a20*/  FMUL R11, R44, R155.reuse ;  /* 0x0000009b2c0b7220 */ /* 0x081fe20000400000 */
[C---:B------:R-:W-:Y:S01]  /*8a30*/  ISETP.GT.AND P4, PT, R0.reuse, 0x8, P2 ;  /* 0x000000080000780c */ /* 0x040fe20001784270 */
[----:B------:R0:W-:Y:S01]  /*8a40*/  @P5 STG.E desc[UR36][R4.64+0x80], R13 ;  /* 0x0000800d04005986 */ /* 0x0001e2000c101924 */
[----:B------:R-:W-:Y:S01]  /*8a50*/  ISETP.GT.AND P2, PT, R3, 0x29, PT ;  /* 0x000000290300780c */ /* 0x000fe20003f44270 */
[-C--:B------:R-:W-:Y:S01]  /*8a60*/  FMUL R73, R73, R155.reuse ;  /* 0x0000009b49497220 */ /* 0x080fe20000400000 */
[----:B------:R-:W-:Y:S01]  /*8a70*/  ISETP.GT.AND P5, PT, R0, RZ, P0 ;  /* 0x000000ff0000720c */ /* 0x000fe200007a4270 */
[-C--:B-1----:R-:W-:Y:S01]  /*8a80*/  FMUL R9, R42, R155.reuse ;  /* 0x0000009b2a097220 */ /* 0x082fe20000400000 */
[----:B------:R-:W-:Y:S01]  /*8a90*/  @P3 STG.E desc[UR36][R4.64+0x84], R41 ;  /* 0x0000842904003986 */ /* 0x000fe2000c101924 */
[----:B------:R-:W-:Y:S01]  /*8aa0*/  ISETP.GT.AND P3, PT, R0, RZ, P2 ;  /* 0x000000ff0000720c */ /* 0x000fe20001764270 */
[----:B------:R-:W-:Y:S01]  /*8ab0*/  FMUL R75, R75, R155 ;  /* 0x0000009b4b4b7220 */ /* 0x000fe20000400000 */
[----:B------:R-:W-:Y:S01]  /*8ac0*/  F2FP.TF32.F32.PACK_B R43, R43 ;  /* 0x0000002bff2b723e */ /* 0x000fe200024050ff */
[----:B------:R-:W-:Y:S01]  /*8ad0*/  FMUL R77, R77, R155 ;  /* 0x0000009b4d4d7220 */ /* 0x000fe20000400000 */
[----:B------:R-:W-:Y:S01]  /*8ae0*/  F2FP.TF32.F32.PACK_B R9, R9 ;  /* 0x00000009ff09723e */ /* 0x000fe200024050ff */
[----:B------:R-:W-:Y:S01]  /*8af0*/  FMUL R79, R79, R155 ;  /* 0x0000009b4f4f7220 */ /* 0x000fe20000400000 */
[----:B------:R-:W-:Y:S01]  /*8b00*/  F2FP.TF32.F32.PACK_B R11, R11 ;  /* 0x0000000bff0b723e */ /* 0x000fe200024050ff */
[----:B0-----:R-:W-:Y:S01]  /*8b10*/  FMUL R13, R48, R155 ;  /* 0x0000009b300d7220 */ /* 0x001fe20000400000 */
[----:B------:R-:W-:Y:S01]  /*8b20*/  F2FP.TF32.F32.PACK_B R45, R45 ;  /* 0x0000002dff2d723e */ /* 0x000fe200024050ff */
[----:B------:R0:W-:Y:S01]  /*8b30*/  @P1 STG.E desc[UR36][R6.64+0x80], R9 ;  /* 0x0000800906001986 */ /* 0x0001e2000c101924 */
[----:B------:R-:W-:Y:S01]  /*8b40*/  ISETP.GT.AND P1, PT, R3, 0x30, PT ;  /* 0x000000300300780c */ /* 0x000fe20003f24270 */
[-C--:B------:R-:W-:Y:S01]  /*8b50*/  FMUL R81, R81, R155.reuse ;  /* 0x0000009b51517220 */ /* 0x080fe20000400000 */
[C---:B------:R-:W-:Y:S01]  /*8b60*/  ISETP.GT.AND P0, PT, R0.reuse, 0x8, P0 ;  /* 0x000000080000780c */ /* 0x040fe20000704270 */
[----:B------:R-:W-:Y:S01]  /*8b70*/  @P4 STG.E desc[UR36][R6.64+0x84], R43 ;  /* 0x0000842b06004986 */ /* 0x000fe2000c101924 */
[C---:B------:R-:W-:Y:S01]  /*8b80*/  ISETP.GT.AND P4, PT, R0.reuse, 0x8, P2 ;  /* 0x000000080000780c */ /* 0x040fe20001784270 */
[-C--:B------:R-:W-:Y:S01]  /*8b90*/  FMUL R83, R83, R155.reuse ;  /* 0x0000009b53537220 */ /* 0x080fe20000400000 */
[----:B------:R-:W-:Y:S01]  /*8ba0*/  ISETP.GT.AND P2, PT, R3, 0x31, PT ;  /* 0x000000310300780c */ /* 0x000fe20003f44270 */
[----:B------:R1:W-:Y:S01]  /*8bb0*/  @P5 STG.E desc[UR36][R4.64+0xa0], R11 ;  /* 0x0000a00b04005986 */ /* 0x0003e2000c101924 */
[----:B------:R-:W-:Y:S01]  /*8bc0*/  ISETP.GT.AND P5, PT, R0, RZ, P1 ;  /* 0x000000ff0000720c */ /* 0x000fe20000fa4270 */
[----:B------:R-:W-:Y:S01]  /*8bd0*/  FMUL R85, R85, R155 ;  /* 0x0000009b55557220 */ /* 0x000fe20000400000 */
[----:B------:R-:W-:Y:S01]  /*8be0*/  F2FP.TF32.F32.PACK_B R47, R47 ;  /* 0x0000002fff2f723e */ /* 0x000fe200024050ff */
[-C--:B0-----:R-:W-:Y:S01]  /*8bf0*/  FMUL R9, R46, R155.reuse ;  /* 0x0000009b2e097220 */ /* 0x081fe20000400000 */
        /* <DEDUP_REMOVED lines=8> */
[-C--:B-1----:R-:W-:Y:S01]  /*8c80*/  FMUL R11, R52, R155.reuse ;  /* 0x0000009b340b7220 */ /* 0x082fe20000400000 */
[C---:B------:R-:W-:Y:S01]  /*8c90*/  ISETP.GT.AND P1, PT, R0.reuse, 0x8, P1 ;  /* 0x000000080000780c */ /* 0x040fe20000f24270 */
[----:B------:R0:W-:Y:S01]  /*8ca0*/  @P0 STG.E desc[UR36][R6.64+0xa0], R9 ;  /* 0x0000a00906000986 */ /* 0x0001e2000c101924 */
[----:B------:R-:W-:Y:S01]  /*8cb0*/  ISETP.GT.AND P0, PT, R3, 0x38, PT ;  /* 0x000000380300780c */ /* 0x000fe20003f04270 */
[----:B------:R-:W-:Y:S01]  /*8cc0*/  FMUL R93, R93, R155 ;  /* 0x0000009b5d5d7220 */ /* 0x000fe20000400000 */
[----:B------:R-:W-:Y:S01]  /*8cd0*/  F2FP.TF32.F32.PACK_B R51, R51 ;  /* 0x00000033ff33723e */ /* 0x000fe200024050ff */
        /* <DEDUP_REMOVED lines=10> */
[C---:B------:R-:W-:Y:S01]  /*8d80*/  ISETP.GT.AND P3, PT, R0.reuse, RZ, P2 ;  /* 0x000000ff0000720c */ /* 0x040fe20001764270 */
[----:B------:R-:W-:Y:S01]  /*8d90*/  FMUL R99, R99, R155 ;  /* 0x0000009b63637220 */ /* 0x000fe20000400000 */
[----:B------:R-:W-:Y:S01]  /*8da0*/  F2FP.TF32.F32.PACK_B R53, R53 ;  /* 0x00000035ff35723e */ /* 0x000fe200024050ff */
[----:B------:R-:W-:Y:S01]  /*8db0*/  FMUL R101, R101, R155 ;  /* 0x0000009b65657220 */ /* 0x000fe20000400000 */
[----:B------:R-:W-:Y:S01]  /*8dc0*/  F2FP.TF32.F32.PACK_B R9, R9 ;  /* 0x00000009ff09723e */ /* 0x000fe200024050ff */
[-C--:B------:R-:W-:Y:S01]  /*8dd0*/  FMUL R103, R103, R155.reuse ;  /* 0x0000009b67677220 */ /* 0x080fe20000400000 */
[----:B------:R-:W-:Y:S01]  /*8de0*/  ISETP.GT.AND P0, PT, R0, 0x8, P0 ;  /* 0x000000080000780c */ /* 0x000fe20000704270 */
[----:B-1----:R-:W-:Y:S01]  /*8df0*/  FMUL R13, R56, R155 ;  /* 0x0000009b380d7220 */ /* 0x002fe20000400000 */
[----:B------:R-:W-:Y:S01]  /*8e00*/  F2FP.TF32.F32.PACK_B R55, R55 ;  /* 0x00000037ff37723e */ /* 0x000fe200024050ff */
        /* <DEDUP_REMOVED lines=15> */
[-C--:B------:R-:W-:Y:S01]  /*8f00*/  FMUL R111, R111, R155.reuse ;  /* 0x0000009b6f6f7220 */ /* 0x080fe20000400000 */
[----:B------:R-:W-:Y:S01]  /*8f10*/  ISETP.GT.AND P1, PT, R0, 0x8, P1 ;  /* 0x000000080000780c */ /* 0x000fe20000f24270 */
[----:B------:R-:W-:Y:S01]  /*8f20*/  FMUL R113, R113, R155 ;  /* 0x0000009b71717220 */ /* 0x000fe20000400000 */
[----:B------:R-:W-:Y:S01]  /*8f30*/  F2FP.TF32.F32.PACK_B R9, R9 ;  /* 0x00000009ff09723e */ /* 0x000fe200024050ff */
[-C--:B------:R-:W-:Y:S01]  /*8f40*/  FMUL R115, R115, R155.reuse ;  /* 0x0000009b73737220 */ /* 0x080fe20000400000 */
[----:B-1----:R-:W-:Y:S01]  /*8f50*/  FMUL R11, R60, R155 ;  /* 0x0000009b3c0b7220 */ /* 0x002fe20000400000 */
[----:B------:R-:W-:Y:S01]  /*8f60*/  F2FP.TF32.F32.PACK_B R59, R59 ;  /* 0x0000003bff3b723e */ /* 0x000fe200024050ff */
[-C--:B------:R-:W-:Y:S01]  /*8f70*/  FMUL R117, R117, R155.reuse ;  /* 0x0000009b75757220 */ /* 0x080fe20000400000 */
        /* <DEDUP_REMOVED lines=58> */
[----:B0-----:R-:W-:Y:S01]  /*9320*/  FMUL R9, R66, R155 ;  /* 0x0000009b42097220 */ /* 0x001fe20000400000 */
[----:B------:R-:W-:Y:S01]  /*9330*/  @P3 STG.E desc[UR36][R4.64+0x144], R65 ;  /* 0x0001444104003986 */ /* 0x000fe2000c101924 */
[----:B------:R-:W-:-:S02]  /*9340*/  ISETP.GT.AND P3, PT, R0, RZ, P2 ;  /* 0x000000ff0000720c */ /* 0x000fc40001764270 */
[----:B------:R-:W-:Y:S02]  /*9350*/  ISETP.GT.AND P0, PT, R0, 0x8, P0 ;  /* 0x000000080000780c */ /* 0x000fe40000704270 */
[----:B------:R-:W-:Y:S01]  /*9360*/  F2FP.TF32.F32.PACK_B R9, R9 ;  /* 0x00000009ff09723e */ /* 0x000fe200024050ff */
[----:B-1----:R-:W-:Y:S01]  /*9370*/  FMUL R13, R72, R155 ;  /* 0x0000009b480d7220 */ /* 0x002fe20000400000 */
[----:B------:R-:W-:-:S03]  /*9380*/  F2FP.TF32.F32.PACK_B R71, R71 ;  /* 0x00000047ff47723e */ /* 0x000fc600024050ff */
[----:B------:R0:W-:Y:S01]  /*9390*/  @P1 STG.E desc[UR36][R6.64+0x140], R9 ;  /* 0x0001400906001986 */ /* 0x0001e2000c101924 */
[C---:B------:R-:W-:Y:S02]  /*93a0*/  ISETP.GT.AND P1, PT, R3.reuse, 0x60, PT ;  /* 0x000000600300780c */ /* 0x040fe40003f24270 */
[----:B------:R-:W-:Y:S01]  /*93b0*/  F2FP.TF32.F32.PACK_B R13, R13 ;  /* 0x0000000dff0d723e */ /* 0x000fe200024050ff */
[----:B------:R-:W-:Y:S01]  /*93c0*/  @P4 STG.E desc[UR36][R6.64+0x144], R67 ;  /* 0x0001444306004986 */ /* 0x000fe2000c101924 */
[C---:B------:R-:W-:Y:S02]  /*93d0*/  ISETP.GT.AND P4, PT, R0.reuse, 0x8, P2 ;  /* 0x000000080000780c */ /* 0x040fe40001784270 */
[----:B------:R-:W-:Y:S01]  /*93e0*/  ISETP.GT.AND P2, PT, R3, 0x61, PT ;  /* 0x000000610300780c */ /* 0x000fe20003f44270 */
[----:B------:R1:W-:Y:S01]  /*93f0*/  @P5 STG.E desc[UR36][R4.64+0x160], R11 ;  /* 0x0001600b04005986 */ /* 0x0003e2000c101924 */
[----:B------:R-:W-:Y:S02]  /*9400*/  ISETP.GT.AND P5, PT, R0, RZ, P1 ;  /* 0x000000ff0000720c */ /* 0x000fe40000fa4270 */
        /* <DEDUP_REMOVED lines=257> */
[----:B------:R-:W-:Y:S01]  /*a420*/  @P3 STG.E desc[UR36][R4.64+0x364], R133 ;  /* 0x0003648504003986 */ /* 0x000fe2000c101924 */
[----:B0-----:R-:W-:Y:S01]  /*a430*/  FMUL R9, R134, R155 ;  /* 0x0000009b86097220 */ /* 0x001fe20000400000 */
[----:B------:R-:W-:-:S02]  /*a440*/  ISETP.GT.AND P3, PT, R0, RZ, P2 ;  /* 0x000000ff0000720c */ /* 0x000fc40001764270 */
[----:B------:R-:W-:Y:S02]  /*a450*/  ISETP.GT.AND P1, PT, R0, 0x8, P1 ;  /* 0x000000080000780c */ /* 0x000fe40000f24270 */
[----:B------:R-:W-:Y:S01]  /*a460*/  F2FP.TF32.F32.PACK_B R9, R9 ;  /* 0x00000009ff09723e */ /* 0x000fe200024050ff */
[----:B-1----:R-:W-:Y:S01]  /*a470*/  FMUL R11, R140, R155 ;  /* 0x0000009b8c0b7220 */ /* 0x002fe20000400000 */
[----:B------:R-:W-:-:S03]  /*a480*/  F2FP.TF32.F32.PACK_B R139, R139 ;  /* 0x0000008bff8b723e */ /* 0x000fc600024050ff */
[----:B------:R0:W-:Y:S01]  /*a490*/  @P0 STG.E desc[UR36][R6.64+0x360], R9 ;  /* 0x0003600906000986 */ /* 0x0001e2000c101924 */
[----:B------:R-:W-:Y:S02]  /*a4a0*/  F2FP.TF32.F32.PACK_B R141, R141 ;  /* 0x0000008dff8d723e */ /* 0x000fe400024050ff */
[----:B------:R-:W-:Y:S01]  /*a4b0*/  F2FP.TF32.F32.PACK_B R11, R11 ;  /* 0x0000000bff0b723e */ /* 0x000fe200024050ff */
[----:B------:R-:W-:Y:S01]  /*a4c0*/  @P4 STG.E desc[UR36][R6.64+0x364], R135 ;  /* 0x0003648706004986 */ /* 0x000fe2000c101924 */
[C---:B------:R-:W-:Y:S02]  /*a4d0*/  ISETP.GT.AND P4, PT, R3.reuse, 0xe8, PT ;  /* 0x000000e80300780c */ /* 0x040fe40003f84270 */
[----:B------:R-:W-:Y:S01]  /*a4e0*/  F2FP.TF32.F32.PACK_B R143, R143 ;  /* 0x0000008fff8f723e */ /* 0x000fe200024050ff */
[----:B------:R1:W-:Y:S01]  /*a4f0*/  @P5 STG.E desc[UR36][R4.64+0x380], R13 ;  /* 0x0003800d04005986 */ /* 0x0003e2000c101924 */
[----:B------:R-:W-:Y:S02]  /*a500*/  ISETP.GT.AND P5, PT, R3, 0xe9, PT ;  /* 0x000000e90300780c */ /* 0x000fe40003fa4270 */
[----:B------:R-:W-:Y:S01]  /*a510*/  F2FP.TF32.F32.PACK_B R145, R145 ;  /* 0x00000091ff91723e */ /* 0x000fe200024050ff */
[----:B------:R-:W-:Y:S01]  /*a520*/  @P3 STG.E desc[UR36][R4.64+0x384], R137 ;  /* 0x0003848904003986 */ /* 0x000fe2000c101924 */
[----:B------:R-:W-:Y:S01]  /*a530*/  ISETP.GT.AND P3, PT, R0, 0x8, P2 ;  /* 0x000000080000780c */ /* 0x000fe20001764270 */
[----:B0-----:R-:W-:Y:S01]  /*a540*/  FMUL R9, R138, R155 ;  /* 0x0000009b8a097220 */ /* 0x001fe20000400000 */
[----:B------:R-:W-:-:S02]  /*a550*/  ISETP.GT.AND P2, PT, R0, RZ, P4 ;  /* 0x000000ff0000720c */ /* 0x000fc40002744270 */
[C---:B------:R-:W-:Y:S02]  /*a560*/  ISETP.GT.AND P0, PT, R0.reuse, RZ, P5 ;  /* 0x000000ff0000720c */ /* 0x040fe40002f04270 */
[----:B------:R-:W-:Y:S01]  /*a570*/  ISETP.GT.AND P4, PT, R0, 0x8, P4 ;  /* 0x000000080000780c */ /* 0x000fe20002784270 */
[----:B-1----:R-:W-:Y:S01]  /*a580*/  FMUL R13, R142, R155 ;  /* 0x0000009b8e0d7220 */ /* 0x002fe20000400000 */
[----:B------:R-:W-:Y:S02]  /*a590*/  ISETP.GT.AND P5, PT, R0, 0x8, P5 ;  /* 0x000000080000780c */ /* 0x000fe40002fa4270 */
[----:B------:R-:W-:Y:S02]  /*a5a0*/  F2FP.TF32.F32.PACK_B R9, R9 ;  /* 0x00000009ff09723e */ /* 0x000fe400024050ff */
[----:B------:R-:W-:Y:S02]  /*a5b0*/  F2FP.TF32.F32.PACK_B R13, R13 ;  /* 0x0000000dff0d723e */ /* 0x000fe400024050ff */
[----:B------:R-:W-:Y:S01]  /*a5c0*/  F2FP.TF32.F32.PACK_B R147, R147 ;  /* 0x00000093ff93723e */ /* 0x000fe200024050ff */
[----:B------:R0:W-:Y:S01]  /*a5d0*/  @P1 STG.E desc[UR36][R6.64+0x380], R9 ;  /* 0x0003800906001986 */ /* 0x0001e2000c101924 */
[----:B------:R-:W-:-:S02]  /*a5e0*/  ISETP.GT.AND P1, PT, R3, 0xf8, PT ;  /* 0x000000f80300780c */ /* 0x000fc40003f24270 */
[----:B------:R-:W-:Y:S01]  /*a5f0*/  F2FP.TF32.F32.PACK_B R149, R149 ;  /* 0x00000095ff95723e */ /* 0x000fe200024050ff */
[----:B------:R-:W-:Y:S01]  /*a600*/  @P3 STG.E desc[UR36][R6.64+0x384], R139 ;  /* 0x0003848b06003986 */ /* 0x000fe2000c101924 */
[C---:B------:R-:W-:Y:S02]  /*a610*/  ISETP.GT.AND P3, PT, R3.reuse, 0xf0, PT ;  /* 0x000000f00300780c */ /* 0x040fe40003f64270 */
[----:B------:R-:W-:Y:S01]  /*a620*/  F2FP.TF32.F32.PACK_B R151, R151 ;  /* 0x00000097ff97723e */ /* 0x000fe200024050ff */
[----:B------:R1:W-:Y:S01]  /*a630*/  @P2 STG.E desc[UR36][R4.64+0x3a0], R11 ;  /* 0x0003a00b04002986 */ /* 0x0003e2000c101924 */
[----:B------:R-:W-:-:S03]  /*a640*/  ISETP.GT.AND P2, PT, R3, 0xf1, PT ;  /* 0x000000f10300780c */ /* 0x000fc60003f44270 */
[----:B------:R-:W-:Y:S01]  /*a650*/  @P0 STG.E desc[UR36][R4.64+0x3a4], R141 ;  /* 0x0003a48d04000986 */ /* 0x000fe2000c101924 */
[----:B------:R-:W-:Y:S01]  /*a660*/  ISETP.GT.AND P0, PT, R3, 0xf9, PT ;  /* 0x000000f90300780c */ /* 0x000fe20003f04270 */
[-C--:B------:R-:W-:Y:S01]  /*a670*/  FMUL R3, R144, R155.reuse ;  /* 0x0000009b90037220 */ /* 0x080fe20000400000 */
[----:B0-----:R-:W-:Y:S01]  /*a680*/  FMUL R9, R146, R155 ;  /* 0x0000009b92097220 */ /* 0x001fe20000400000 */
[----:B------:R0:W-:Y:S01]  /*a690*/  @P4 STG.E desc[UR36][R6.64+0x3a0], R13 ;  /* 0x0003a00d06004986 */ /* 0x0001e2000c101924 */
[C---:B------:R-:W-:Y:S02]  /*a6a0*/  ISETP.GT.AND P4, PT, R0.reuse, RZ, P2 ;  /* 0x000000ff0000720c */ /* 0x040fe40001784270 */
[----:B------:R-:W-:Y:S01]  /*a6b0*/  F2FP.TF32.F32.PACK_B R3, R3 ;  /* 0x00000003ff03723e */ /* 0x000fe200024050ff */
[----:B------:R-:W-:Y:S01]  /*a6c0*/  @P5 STG.E desc[UR36][R6.64+0x3a4], R143 ;  /* 0x0003a48f06005986 */ /* 0x000fe2000c101924 */
[----:B------:R-:W-:Y:S01]  /*a6d0*/  ISETP.GT.AND P5, PT, R0, RZ, P3 ;  /* 0x000000ff0000720c */ /* 0x000fe20001fa4270 */
[----:B-1----:R-:W-:Y:S01]  /*a6e0*/  FMUL R11, R148, R155 ;  /* 0x0000009b940b7220 */ /* 0x002fe20000400000 */
[----:B------:R-:W-:-:S02]  /*a6f0*/  ISETP.GT.AND P3, PT, R0, 0x8, P3 ;  /* 0x000000080000780c */ /* 0x000fc40001f64270 */
[----:B------:R-:W-:Y:S02]  /*a700*/  ISETP.GT.AND P2, PT, R0, 0x8, P2 ;  /* 0x000000080000780c */ /* 0x000fe40001744270 */
[----:B------:R-:W-:Y:S01]  /*a710*/  F2FP.TF32.F32.PACK_B R9, R9 ;  /* 0x00000009ff09723e */ /* 0x000fe200024050ff */
[----:B0-----:R-:W-:Y:S01]  /*a720*/  FMUL R13, R150, R155 ;  /* 0x0000009b960d7220 */ /* 0x001fe20000400000 */
[----:B------:R-:W-:-:S04]  /*a730*/  F2FP.TF32.F32.PACK_B R11, R11 ;  /* 0x0000000bff0b723e */ /* 0x000fc800024050ff */
[----:B------:R-:W-:Y:S01]  /*a740*/  F2FP.TF32.F32.PACK_B R13, R13 ;  /* 0x0000000dff0d723e */ /* 0x000fe200024050ff */
[----:B------:R-:W-:Y:S01]  /*a750*/  @P5 STG.E desc[UR36][R4.64+0x3c0], R3 ;  /* 0x0003c00304005986 */ /* 0x000fe2000c101924 */
[C---:B------:R-:W-:Y:S02]  /*a760*/  ISETP.GT.AND P5, PT, R0.reuse, RZ, P1 ;  /* 0x000000ff0000720c */ /* 0x040fe40000fa4270 */
[C---:B------:R-:W-:Y:S01]  /*a770*/  ISETP.GT.AND P1, PT, R0.reuse, 0x8, P1 ;  /* 0x000000080000780c */ /* 0x040fe20000f24270 */
[----:B------:R-:W-:Y:S01]  /*a780*/  @P4 STG.E desc[UR36][R4.64+0x3c4], R145 ;  /* 0x0003c49104004986 */ /* 0x000fe2000c101924 */
[C---:B------:R-:W-:Y:S02]  /*a790*/  ISETP.GT.AND P4, PT, R0.reuse, RZ, P0 ;  /* 0x000000ff0000720c */ /* 0x040fe40000784270 */
[----:B------:R-:W-:Y:S01]  /*a7a0*/  ISETP.GT.AND P0, PT, R0, 0x8, P0 ;  /* 0x000000080000780c */ /* 0x000fe20000704270 */
[----:B------:R-:W-:Y:S04]  /*a7b0*/  @P3 STG.E desc[UR36][R6.64+0x3c0], R9 ;  /* 0x0003c00906003986 */ /* 0x000fe8000c101924 */
[----:B------:R-:W-:Y:S04]  /*a7c0*/  @P2 STG.E desc[UR36][R6.64+0x3c4], R147 ;  /* 0x0003c49306002986 */ /* 0x000fe8000c101924 */
[----:B------:R-:W-:Y:S04]  /*a7d0*/  @P5 STG.E desc[UR36][R4.64+0x3e0], R11 ;  /* 0x0003e00b04005986 */ /* 0x000fe8000c101924 */
[----:B------:R0:W-:Y:S02]  /*a7e0*/  @P4 STG.E desc[UR36][R4.64+0x3e4], R149 ;  /* 0x0003e49504004986 */ /* 0x0001e4000c101924 */
[----:B0-----:R-:W-:-:S02]  /*a7f0*/  @P1 IMAD.MOV.U32 R4, RZ, RZ, R6 ;  /* 0x000000ffff041224 */ /* 0x001fc400078e0006 */
[----:B------:R-:W-:-:S05]  /*a800*/  @P1 IMAD.MOV.U32 R5, RZ, RZ, R7 ;  /* 0x000000ffff051224 */ /* 0x000fca00078e0007 */
[----:B------:R0:W-:Y:S04]  /*a810*/  @P1 STG.E desc[UR36][R4.64+0x3e0], R13 ;  /* 0x0003e00d04001986 */ /* 0x0001e8000c101924 */
[----:B------:R0:W-:Y:S02]  /*a820*/  @P0 STG.E desc[UR36][R6.64+0x3e4], R151 ;  /* 0x0003e49706000986 */ /* 0x0001e4000c101924 */
.L_x_288:
[----:B------:R-:W-:Y:S05]  /*a830*/  BSYNC B0 ;  /* 0x0000000000007941 */ /* 0x000fea0003800000 */
.L_x_34:
[----:B------:R-:W-:Y:S01]  /*a840*/  ULDC UR4, c[0x0][0xc] ;  /* 0x0000030000047ab9 */ /* 0x000fe20000000800 */
[----:B------:R-:W-:Y:S01]  /*a850*/  ULDC UR5, c[0x0][0x10] ;  /* 0x0000040000057ab9 */ /* 0x000fe20000000800 */
[----:B0-----:R-:W0:Y:S01]  /*a860*/  LDC R3, c[0x0][0x14] ;  /* 0x00000500ff037b82 */ /* 0x001e220000000800 */
[----:B------:R-:W-:Y:S01]  /*a870*/  UIMAD.WIDE.U32 UR4, UR4, UR5, URZ ;  /* 0x00000005040472a5 */ /* 0x000fe2000f8e003f */
[----:B------:R-:W-:Y:S01]  /*a880*/  PRMT R0, RZ, 0x7610, R0 ;  /* 0x00007610ff007816 */ /* 0x000fe20000000000 */
[----:B------:R-:W-:Y:S02]  /*a890*/  IMAD.MOV.U32 R153, RZ, RZ, -0x1 ;  /* 0xffffffffff997424 */ /* 0x000fe400078e00ff */
[----:B------:R-:W-:Y:S02]  /*a8a0*/  IMAD.MOV.U32 R23, RZ, RZ, -0x1 ;  /* 0xffffffffff177424 */ /* 0x000fe400078e00ff */
[----:B0-----:R-:W-:-:S04]  /*a8b0*/  IMAD.WIDE.U32 R16, R3, UR4, R16 ;  /* 0x0000000403107c25 */ /* 0x001fc8000f8e0010 */
[----:B------:R-:W-:Y:S01]  /*a8c0*/  IMAD R3, R3, UR5, RZ ;  /* 0x0000000503037c24 */ /* 0x000fe2000f8e02ff */
[----:B------:R-:W-:Y:S02]  /*a8d0*/  ULDC.64 UR4, c[0x0][0x650] ;  /* 0x0001940000047ab9 */ /* 0x000fe40000000a00 */
[----:B------:R-:W-:Y:S01]  /*a8e0*/  ISETP.GE.U32.AND P0, PT, R16, UR4, PT ;  /* 0x0000000410007c0c */ /* 0x000fe2000bf06070 */
[----:B------:R-:W-:-:S05]  /*a8f0*/  IMAD.IADD R17, R17, 0x1, R3 ;  /* 0x0000000111117824 */ /* 0x000fca00078e0203 */
[----:B------:R-:W-:-:S13]  /*a900*/  ISETP.GE.U32.AND.EX P0, PT, R17, UR5, PT, P0 ;  /* 0x0000000511007c0c */ /* 0x000fda000bf06100 */
[----:B------:R-:W-:Y:S05]  /*a910*/  @P0 BRA `(.L_x_289) ;  /* 0x0000000400640947 */ /* 0x000fea0003800000 */
[----:B------:R-:W0:Y:S01]  /*a920*/  S2R R12, SR_CTAID.X ;  /* 0x00000000000c7919 */ /* 0x000e220000002500 */
[----:B---3--:R-:W3:Y:S01]  /*a930*/  LDC.64 R10, c[0x0][0x628] ;  /* 0x00018a00ff0a7b82 */ /* 0x008ee20000000a00 */
[----:B------:R-:W-:Y:S01]  /*a940*/  ULDC UR4, c[0x0][0x150] ;  /* 0x0000540000047ab9 */ /* 0x000fe20000000800 */
[----:B-12-4-:R-:W-:Y:S01]  /*a950*/  IMAD.MOV.U32 R8, RZ, RZ, R16 ;  /* 0x000000ffff087224 */ /* 0x016fe200078e0010 */
[----:B-----5:R-:W1:Y:S01]  /*a960*/  S2R R24, SR_CTAID.Y ;  /* 0x0000000000187919 */ /* 0x020e620000002600 */
[----:B------:R-:W-:-:S04]  /*a970*/  IMAD.MOV.U32 R9, RZ, RZ, R17 ;  /* 0x000000ffff097224 */ /* 0x000fc800078e0011 */
[----:B------:R-:W2:Y:S08]  /*a980*/  LDC R21, c[0x0][0x144] ;  /* 0x00005100ff157b82 */ /* 0x000eb00000000800 */
[----:B------:R-:W4:Y:S08]  /*a990*/  LDC R0, c[0x0][0x630] ;  /* 0x00018c00ff007b82 */ /* 0x000f300000000800 */
[----:B------:R-:W1:Y:S01]  /*a9a0*/  LDC.64 R14, c[0x0][0x620] ;  /* 0x00018800ff0e7b82 */ /* 0x000e620000000a00 */
[----:B---3--:R-:W-:-:S04]  /*a9b0*/  ISETP.NE.U32.AND P0, PT, R10, RZ, PT ;  /* 0x000000ff0a00720c */ /* 0x008fc80003f05070 */
[----:B------:R-:W-:Y:S02]  /*a9c0*/  ISETP.NE.AND.EX P0, PT, R11, RZ, PT, P0 ;  /* 0x000000ff0b00720c */ /* 0x000fe40003f05300 */
[----:B0-----:R-:W-:-:S05]  /*a9d0*/  I2FP.F32.U32 R3, R12 ;  /* 0x0000000c00037245 */ /* 0x001fca0000201000 */
[----:B------:R-:W-:-:S04]  /*a9e0*/  FMUL R3, R3, UR4 ;  /* 0x0000000403037c20 */ /* 0x000fc80008400000 */
[----:B------:R0:W3:Y:S02]  /*a9f0*/  F2I.U32.TRUNC.NTZ R20, R3 ;  /* 0x0000000300147305 */ /* 0x0000e4000020f000 */
[----:B--2-4-:R-:W-:Y:S05]  /*aa00*/  @!P0 BRA `(.L_x_290) ;  /* 0x0000000000288947 */ /* 0x014fea0003800000 */
[----:B0-----:R-:W0:Y:S02]  /*aa10*/  LDC R3, c[0x0][0x634] ;  /* 0x00018d00ff037b82 */ /* 0x001e240000000800 */
        /* <DEDUP_REMOVED lines=9> */
.L_x_290:
[----:B------:R-:W2:Y:S01]  /*aab0*/  LDC.64 R28, c[0x0][0x640] ;  /* 0x00019000ff1c7b82 */ /* 0x000ea20000000a00 */
[-CC-:B------:R-:W-:Y:S01]  /*aac0*/  SHF.R.U64 R23, R8, R0.reuse, R9.reuse ;  /* 0x0000000008177219 */ /* 0x180fe20000001209 */
[----:B---3--:R-:W-:Y:S01]  /*aad0*/  IMAD.MOV R20, RZ, RZ, -R20 ;  /* 0x000000ffff147224 */ /* 0x008fe200078e0a14 */
[----:B------:R-:W-:Y:S01]  /*aae0*/  SHF.R.U32.HI R0, RZ, R0, R9 ;  /* 0x00000000ff007219 */ /* 0x000fe20000011609 */
[----:B------:R-:W-:Y:S01]  /*aaf0*/  ULDC UR4, c[0x0][0x154] ;  /* 0x0000550000047ab9 */ /* 0x000fe20000000800 */
[----:B0-----:R-:W-:Y:S01]  /*ab00*/  IADD3 R3, P0, RZ, -R23, RZ ;  /* 0x80000017ff037210 */ /* 0x001fe20007f1e0ff */
[----:B------:R-:W-:Y:S02]  /*ab10*/  IMAD R21, R21, R20, R12 ;  /* 0x0000001415157224 */ /* 0x000fe400078e020c */
[----:B------:R-:W0:Y:S01]  /*ab20*/  LDC R6, c[0x0][0x618] ;  /* 0x00018600ff067b82 */ /* 0x000e220000000800 */
[----:B------:R-:W-:Y:S02]  /*ab30*/  IMAD.MOV.U32 R7, RZ, RZ, 0x1 ;  /* 0x00000001ff077424 */ /* 0x000fe400078e00ff */
[----:B------:R-:W-:-:S04]  /*ab40*/  IMAD.X R5, RZ, RZ, ~R0, P0 ;  /* 0x000000ffff057224 */ /* 0x000fc800000e0e00 */
[-C--:B-1----:R-:W-:Y:S01]  /*ab50*/  IMAD R0, R5, R14.reuse, RZ ;  /* 0x0000000e05007224 */ /* 0x082fe200078e02ff */
[----:B------:R-:W1:Y:S01]  /*ab60*/  LDC R8, c[0x0][0x608] ;  /* 0x00018200ff087b82 */ /* 0x000e620000000800 */
[----:B------:R-:W-:-:S04]  /*ab70*/  IMAD.WIDE.U32 R4, R3, R14, R16 ;  /* 0x0000000e03047225 */ /* 0x000fc800078e0010 */
[----:B------:R-:W-:Y:S01]  /*ab80*/  IMAD R3, R3, R15, R0 ;  /* 0x0000000f03037224 */ /* 0x000fe200078e0200 */
[----:B------:R-:W-:Y:S02]  /*ab90*/  I2FP.F32.U32 R0, R24 ;  /* 0x0000001800007245 */ /* 0x000fe40000201000 */
[----:B------:R-:W3:Y:S01]  /*aba0*/  LDC R26, c[0x0][0x658] ;  /* 0x00019600ff1a7b82 */ /* 0x000ee20000000800 */
[----:B------:R-:W-:Y:S01]  /*abb0*/  IMAD.IADD R3, R5, 0x1, R3 ;  /* 0x0000000105037824 */ /* 0x000fe200078e0203 */
[----:B--2---:R-:W-:Y:S01]  /*abc0*/  ISETP.NE.U32.AND P0, PT, R28, RZ, PT ;  /* 0x000000ff1c00720c */ /* 0x004fe20003f05070 */
[----:B------:R-:W-:Y:S01]  /*abd0*/  FMUL R0, R0, UR4 ;  /* 0x0000000400007c20 */ /* 0x000fe20008400000 */
[----:B------:R-:W-:Y:S02]  /*abe0*/  IMAD.MOV.U32 R5, RZ, RZ, -0x1 ;  /* 0xffffffffff057424 */ /* 0x000fe400078e00ff */
[----:B------:R-:W-:Y:S01]  /*abf0*/  ISETP.NE.AND.EX P0, PT, R29, RZ, PT, P0 ;  /* 0x000000ff1d00720c */ /* 0x000fe20003f05300 */
[----:B------:R2:W4:Y:S01]  /*ac00*/  F2I.U32.TRUNC.NTZ R13, R0 ;  /* 0x00000000000d7305 */ /* 0x000522000020f000 */
[----:B------:R-:W2:Y:S01]  /*ac10*/  LDC R15, c[0x0][0x148] ;  /* 0x00005200ff0f7b82 */ /* 0x000ea20000000800 */
[----:B0-----:R-:W-:-:S02]  /*ac20*/  SHF.R.U64 R12, R4, R6, R3 ;  /* 0x00000006040c7219 */ /* 0x001fc40000001203 */
[----:B------:R-:W-:-:S05]  /*ac30*/  SHF.R.U32.HI R3, RZ, R6, R3 ;  /* 0x00000006ff037219 */ /* 0x000fca0000011603 */
[----:B------:R-:W0:Y:S01]  /*ac40*/  LDC R20, c[0x0][0x600] ;  /* 0x00018000ff147b82 */ /* 0x000e220000000800 */
[-CC-:B-1----:R-:W-:Y:S02]  /*ac50*/  SHF.R.U64 R10, R12, R8.reuse, R3.reuse ;  /* 0x000000080c0a7219 */ /* 0x182fe40000001203 */
[----:B------:R-:W-:-:S05]  /*ac60*/  SHF.R.U32.HI R3, RZ, R8, R3 ;  /* 0x00000008ff037219 */ /* 0x000fca0000011603 */
[----:B------:R-:W1:Y:S01]  /*ac70*/  LDC R27, c[0x0][0x648] ;  /* 0x00019200ff1b7b82 */ /* 0x000e620000000800 */
[-C--:B---3--:R-:W-:Y:S02]  /*ac80*/  SHF.L.U32 R4, R5, R26.reuse, RZ ;  /* 0x0000001a05047219 */ /* 0x088fe400000006ff */
[--C-:B------:R-:W-:Y:S02]  /*ac90*/  SHF.R.U64 R14, R10, R26, R3.reuse ;  /* 0x0000001a0a0e7219 */ /* 0x100fe40000001203 */
[----:B------:R-:W-:Y:S02]  /*aca0*/  LOP3.LUT R25, RZ, R4, RZ, 0x33, !PT ;  /* 0x00000004ff197212 */ /* 0x000fe400078e33ff */
[-C--:B------:R-:W-:Y:S01]  /*acb0*/  SHF.R.U32.HI R5, RZ, R26.reuse, R3 ;  /* 0x0000001aff057219 */ /* 0x080fe20000011603 */
[----:B------:R-:W3:Y:S01]  /*acc0*/  LDC R30, c[0x0][0x638] ;  /* 0x00018e00ff1e7b82 */ /* 0x000ee20000000800 */
[----:B------:R-:W-:Y:S01]  /*acd0*/  SHF.L.U32 R154, R7, R26, RZ ;  /* 0x0000001a079a7219 */ /* 0x000fe200000006ff */
[----:B------:R-:W-:-:S06]  /*ace0*/  IMAD.MOV.U32 R4, RZ, RZ, R14 ;  /* 0x000000ffff047224 */ /* 0x000fcc00078e000e */
[----:B------:R-:W0:Y:S01]  /*acf0*/  LDC R31, c[0x0][0x610] ;  /* 0x00018400ff1f7b82 */ /* 0x000e220000000800 */
[----:B----4-:R-:W-:Y:S05]  /*ad00*/  @!P0 BRA `(.L_x_291) ;  /* 0x0000000000288947 */ /* 0x010fea0003800000 */
        /* <DEDUP_REMOVED lines=10> */
.L_x_291:
[----:B------:R-:W-:Y:S01]  /*adb0*/  ISETP.NE.AND P0, PT, R2, 0x1, PT ;  /* 0x000000010200780c */ /* 0x000fe20003f05270 */
[----:B0-----:R-:W-:Y:S01]  /*adc0*/  VIADD R7, R20, 0xffffffff ;  /* 0xffffffff14077836 */ /* 0x001fe20000000000 */
[----:B-12---:R-:W-:Y:S01]  /*add0*/  SHF.R.U64 R0, R4, R27, R5 ;  /* 0x0000001b04007219 */ /* 0x006fe20000001205 */
[----:B------:R-:W-:Y:S01]  /*ade0*/  IMAD.MOV R13, RZ, RZ, -R13 ;  /* 0x000000ffff0d7224 */ /* 0x000fe200078e0a0d */
[----:B------:R-:W-:Y:S01]  /*adf0*/  LOP3.LUT R5, R10, R25, RZ, 0xc0, !PT ;  /* 0x000000190a057212 */ /* 0x000fe200078ec0ff */
[----:B------:R-:W-:Y:S02]  /*ae00*/  IMAD.MOV.U32 R4, RZ, RZ, 0x1 ;  /* 0x00000001ff047424 */ /* 0x000fe400078e00ff */
[----:B------:R-:W-:Y:S02]  /*ae10*/  IMAD.MOV R3, RZ, RZ, -R0 ;  /* 0x000000ffff037224 */ /* 0x000fe400078e0a00 */
[----:B------:R-:W-:Y:S01]  /*ae20*/  IMAD R154, R154, R0, R5 ;  /* 0x000000009a9a7224 */ /* 0x000fe200078e0205 */
[----:B------:R-:W-:Y:S01]  /*ae30*/  LOP3.LUT R5, R12, R7, RZ, 0xc0, !PT ;  /* 0x000000070c057212 */ /* 0x000fe200078ec0ff */
[----:B---3--:R-:W-:-:S02]  /*ae40*/  IMAD R0, R3, R30, R14 ;  /* 0x0000001e03007224 */ /* 0x008fc400078e020e */
[----:B------:R-:W-:Y:S02]  /*ae50*/  @P0 IMAD R21, R15, R13, R24 ;  /* 0x0000000d0f150224 */ /* 0x000fe400078e0218 */
[----:B------:R-:W-:Y:S01]  /*ae60*/  IMAD R3, R0, R20, R5 ;  /* 0x0000001400037224 */ /* 0x000fe200078e0205 */
[----:B------:R-:W-:Y:S01]  /*ae70*/  PRMT R0, R4, 0x7610, R0 ;  /* 0x0000761004007816 */ /* 0x000fe20000000000 */
[----:B------:R-:W-:-:S05]  /*ae80*/  IMAD R154, R154, R31, R21 ;  /* 0x0000001f9a9a7224 */ /* 0x000fca00078e0215 */
[----:B------:R-:W-:Y:S02]  /*ae90*/  SEL R153, R3, R154, !P0 ;  /* 0x0000009a03997207 */ /* 0x000fe40004000000 */
[----:B------:R-:W-:-:S07]  /*aea0*/  SEL R154, R154, R3, !P0 ;  /* 0x000000039a9a7207 */ /* 0x000fce0004000000 */
.L_x_289:
[----:B------:R-:W-:-:S13]  /*aeb0*/  LOP3.LUT P0, RZ, R0, 0xff, RZ, 0xc0, !PT ;  /* 0x000000ff00ff7812 */ /* 0x000fda000780c0ff */
[----:B------:R-:W-:Y:S05]  /*aec0*/  @P0 BRA `(.L_x_292) ;  /* 0xffffff6000d40947 */ /* 0x000fea000383ffff */
[----:B------:R-:W-:Y:S05]  /*aed0*/  EXIT ;  /* 0x000000000000794d */ /* 0x000fea0003800000 */
.L_x_7:
[----:B0-----:R-:W-:Y:S01]  /*aee0*/  ULDC.64 UR4, c[0x0][0x650] ;  /* 0x0001940000047ab9 */ /* 0x001fe20000000a00 */
        /* <DEDUP_REMOVED lines=25> */
.L_x_294:
[----:B------:R-:W0:Y:S01]  /*b080*/  LDC.64 R28, c[0x0][0x640] ;  /* 0x00019000ff1c7b82 */ /* 0x000e220000000a00 */
[-CC-:B------:R-:W-:Y:S01]  /*b090*/  SHF.R.U64 R22, R12, R6.reuse, R13.reuse ;  /* 0x000000060c167219 */ /* 0x180fe2000000120d */
[----:B------:R-:W-:Y:S01]  /*b0a0*/  IMAD.MOV.U32 R30, RZ, RZ, 0x1 ;  /* 0x00000001ff1e7424 */ /* 0x000fe200078e00ff */
[----:B------:R-:W-:Y:S02]  /*b0b0*/  SHF.R.U32.HI R6, RZ, R6, R13 ;  /* 0x00000006ff067219 */ /* 0x000fe4000001160d */
        /* <DEDUP_REMOVED lines=8> */
[----:B------:R-:W-:Y:S01]  /*b140*/  IMAD.IADD R9, R9, 0x1, R11 ;  /* 0x0000000109097824 */ /* 0x000fe200078e020b */
[----:B0-----:R-:W-:-:S04]  /*b150*/  ISETP.NE.U32.AND P0, PT, R28, RZ, PT ;  /* 0x000000ff1c00720c */ /* 0x001fc80003f05070 */
[----:B------:R-:W-:Y:S02]  /*b160*/  ISETP.NE.AND.EX P0, PT, R29, RZ, PT, P0 ;  /* 0x000000ff1d00720c */ /* 0x000fe40003f05300 */
[----:B------:R-:W0:Y:S01]  /*b170*/  LDC R20, c[0x0][0x600] ;  /* 0x00018000ff147b82 */ /* 0x000e220000000800 */
[-CC-:B-1----:R-:W-:Y:S01]  /*b180*/  SHF.R.U64 R14, R8, R10.reuse, R9.reuse ;  /* 0x0000000a080e7219 */ /* 0x182fe20000001209 */
[----:B------:R-:W-:Y:S01]  /*b190*/  IMAD.MOV.U32 R8, RZ, RZ, -0x1 ;  /* 0xffffffffff087424 */ /* 0x000fe200078e00ff */
[----:B------:R-:W-:-:S05]  /*b1a0*/  SHF.R.U32.HI R9, RZ, R10, R9 ;  /* 0x0000000aff097219 */ /* 0x000fca0000011609 */
[----:B------:R-:W1:Y:S01]  /*b1b0*/  LDC R24, c[0x0][0x648] ;  /* 0x00019200ff187b82 */ /* 0x000e620000000800 */
[-CC-:B--2---:R-:W-:Y:S02]  /*b1c0*/  SHF.R.U64 R23, R14, R12.reuse, R9.reuse ;  /* 0x0000000c0e177219 */ /* 0x184fe40000001209 */
[----:B------:R-:W-:-:S05]  /*b1d0*/  SHF.R.U32.HI R6, RZ, R12, R9 ;  /* 0x0000000cff067219 */ /* 0x000fca0000011609 */
[----:B------:R-:W2:Y:S01]  /*b1e0*/  LDC R26, c[0x0][0x638] ;  /* 0x00018e00ff1a7b82 */ /* 0x000ea20000000800 */
[-C--:B---3--:R-:W-:Y:S02]  /*b1f0*/  SHF.L.U32 R8, R8, R27.reuse, RZ ;  /* 0x0000001b08087219 */ /* 0x088fe400000006ff */
[-CC-:B------:R-:W-:Y:S02]  /*b200*/  SHF.R.U64 R25, R23, R27.reuse, R6.reuse ;  /* 0x0000001b17197219 */ /* 0x180fe40000001206 */
[----:B------:R-:W-:Y:S02]  /*b210*/  LOP3.LUT R32, RZ, R8, RZ, 0x33, !PT ;  /* 0x00000008ff207212 */ /* 0x000fe400078e33ff */
[----:B------:R-:W-:Y:S01]  /*b220*/  SHF.R.U32.HI R9, RZ, R27, R6 ;  /* 0x0000001bff097219 */ /* 0x000fe20000011606 */
[----:B------:R-:W3:Y:S01]  /*b230*/  LDC R31, c[0x0][0x610] ;  /* 0x00018400ff1f7b82 */ /* 0x000ee20000000800 */
[----:B------:R-:W-:Y:S01]  /*b240*/  IMAD.MOV.U32 R8, RZ, RZ, R25 ;  /* 0x000000ffff087224 */ /* 0x000fe200078e0019 */
[----:B------:R-:W-:Y:S06]  /*b250*/  @!P0 BRA `(.L_x_295) ;  /* 0x0000000000288947 */ /* 0x000fec0003800000 */
        /* <DEDUP_REMOVED lines=10> */
.L_x_295:
[----:B------:R-:W-:Y:S01]  /*b300*/  ISETP.NE.AND P0, PT, R2, 0x1, PT ;  /* 0x000000010200780c */ /* 0x000fe20003f05270 */
[----:B------:R-:W-:Y:S01]  /*b310*/  IMAD.MOV.U32 R13, RZ, RZ, R22 ;  /* 0x000000ffff0d7224 */ /* 0x000fe200078e0016 */
[----:B-1----:R-:W-:Y:S01]  /*b320*/  SHF.R.U64 R6, R8, R24, R9 ;  /* 0x0000001808067219 */ /* 0x002fe20000001209 */
[----:B0-----:R-:W-:Y:S01]  /*b330*/  VIADD R9, R20, 0xffffffff ;  /* 0xffffffff14097836 */ /* 0x001fe20000000000 */
[----:B------:R-:W-:Y:S02]  /*b340*/  SHF.L.U32 R30, R30, R27, RZ ;  /* 0x0000001b1e1e7219 */ /* 0x000fe400000006ff */
[----:B------:R-:W-:Y:S01]  /*b350*/  LOP3.LUT R5, R23, R32, RZ, 0xc0, !PT ;  /* 0x0000002017057212 */ /* 0x000fe200078ec0ff */
[----:B------:R-:W-:-:S04]  /*b360*/  IMAD.MOV R8, RZ, RZ, -R6 ;  /* 0x000000ffff087224 */ /* 0x000fc800078e0a06 */
[----:B------:R-:W-:Y:S01]  /*b370*/  IMAD R6, R30, R6, R5 ;  /* 0x000000061e067224 */ /* 0x000fe200078e0205 */
[----:B------:R-:W-:Y:S01]  /*b380*/  LOP3.LUT R5, R14, R9, RZ, 0xc0, !PT ;  /* 0x000000090e057212 */ /* 0x000fe200078ec0ff */
[----:B------:R-:W-:Y:S02]  /*b390*/  @P0 IMAD R3, R7, R21, R4 ;  /* 0x0000001507030224 */ /* 0x000fe400078e0204 */
[----:B--2---:R-:W-:Y:S02]  /*b3a0*/  IMAD R4, R8, R26, R25 ;  /* 0x0000001a08047224 */ /* 0x004fe400078e0219 */
[----:B---3--:R-:W-:Y:S02]  /*b3b0*/  IMAD R3, R6, R31, R3 ;  /* 0x0000001f06037224 */ /* 0x008fe400078e0203 */
[----:B------:R-:W-:Y:S02]  /*b3c0*/  IMAD R4, R4, R20, R5 ;  /* 0x0000001404047224 */ /* 0x000fe400078e0205 */
[----:B------:R-:W-:-:S03]  /*b3d0*/  IMAD.MOV.U32 R6, RZ, RZ, 0x1 ;  /* 0x00000001ff067424 */ /* 0x000fc600078e00ff */
[----:B------:R-:W-:Y:S02]  /*b3e0*/  SEL R20, R4, R3, !P0 ;  /* 0x0000000304147207 */ /* 0x000fe40004000000 */
[----:B------:R-:W-:-:S07]  /*b3f0*/  SEL R11, R3, R4, !P0 ;  /* 0x00000004030b7207 */ /* 0x000fce0004000000 */
.L_x_293:
[----:B------:R-:W-:-:S08]  /*b400*/  NOP ;  /* 0x0000000000007918 */ /* 0x000fd00000000000 */
[----:B------:R-:W0:-:S00]  /*b410*/  USETMAXREG.DEALLOC.CTAPOOL 0x28 ;  /* 0x00000028000079c8 */ /* 0x000e0000080e0500 */
[----:B0-----:R-:W-:-:S13]  /*b420*/  ISETP.NE.AND P0, PT, R0, RZ, PT ;  /* 0x000000ff0000720c */ /* 0x001fda0003f05270 */
[----:B------:R-:W-:Y:S05]  /*b430*/  @P0 EXIT ;  /* 0x000000000000094d */ /* 0x000fea0003800000 */
[----:B------:R-:W-:Y:S01]  /*b440*/  LOP3.LUT P0, RZ, R6, 0xff, RZ, 0xc0, !PT ;  /* 0x000000ff06ff7812 */ /* 0x000fe2000780c0ff */
[----:B------:R-:W-:Y:S02]  /*b450*/  IMAD.MOV.U32 R0, RZ, RZ, 0x1 ;  /* 0x00000001ff007424 */ /* 0x000fe400078e00ff */
[----:B------:R-:W-:-:S10]  /*b460*/  IMAD.MOV.U32 R12, RZ, RZ, RZ ;  /* 0x000000ffff0c7224 */ /* 0x000fd400078e00ff */
[----:B------:R-:W-:Y:S05]  /*b470*/  @!P0 BRA `(.L_x_296) ;  /* 0x0000001000048947 */ /* 0x000fea0003800000 */
[----:B------:R-:W0:Y:S01]  /*b480*/  LDC R0, c[0x0][0x28c] ;  /* 0x0000a300ff007b82 */ /* 0x000e220000000800 */
[----:B------:R-:W-:Y:S01]  /*b490*/  ULDC UR13, c[0x0][0x658] ;  /* 0x00019600000d7ab9 */ /* 0x000fe20000000800 */
[----:B------:R-:W-:Y:S01]  /*b4a0*/  UMOV UR9, 0xffffffff ;  /* 0xffffffff00097882 */ /* 0x000fe20000000000 */
[----:B------:R-:W-:Y:S01]  /*b4b0*/  UMOV UR11, 0x1 ;  /* 0x00000001000b7882 */ /* 0x000fe20000000000 */
[----:B------:R-:W-:Y:S01]  /*b4c0*/  ULDC UR8, c[0x0][0xc] ;  /* 0x0000030000087ab9 */ /* 0x000fe20000000800 */
[----:B------:R-:W-:Y:S01]  /*b4d0*/  USHF.L.U32 UR37, UR9, UR13, URZ ;  /* 0x0000000d09257299 */ /* 0x000fe2000800063f */
[----:B------:R-:W-:Y:S01]  /*b4e0*/  BSSY B0, `(.L_x_296) ;  /* 0x00000fa000007945 */ /* 0x000fe20003800000 */
[----:B------:R-:W-:Y:S01]  /*b4f0*/  USHF.L.U32 UR13, UR11, UR13, URZ ;  /* 0x0000000d0b0d7299 */ /* 0x000fe2000800063f */
[----:B------:R-:W1:Y:S01]  /*b500*/  S2UR UR7, SR_CgaCtaId ;  /* 0x00000000000779c3 */ /* 0x000e620000008800 */
[----:B------:R-:W-:Y:S01]  /*b510*/  ULDC UR9, c[0x0][0x10] ;  /* 0x0000040000097ab9 */ /* 0x000fe20000000800 */
[----:B------:R-:W-:Y:S01]  /*b520*/  ULDC UR12, c[0x0][0x14] ;  /* 0x00000500000c7ab9 */ /* 0x000fe20000000800 */
[----:B------:R-:W-:Y:S01]  /*b530*/  UIMAD.WIDE.U32 UR8, UR8, UR9, URZ ;  /* 0x00000009080872a5 */ /* 0x000fe2000f8e003f */
[----:B------:R-:W-:Y:S01]  /*b540*/  IMAD.MOV.U32 R10, RZ, RZ, 0x1 ;  /* 0x00000001ff0a7424 */ /* 0x000fe200078e00ff */
[----:B------:R-:W-:Y:S01]  /*b550*/  LOP3.LUT R9, R19, 0x2, RZ, 0xfc, !PT ;  /* 0x0000000213097812 */ /* 0x000fe200078efcff */
[----:B------:R-:W-:Y:S01]  /*b560*/  IMAD.MOV.U32 R12, RZ, RZ, RZ ;  /* 0x000000ffff0c7224 */ /* 0x000fe200078e00ff */
[----:B------:R-:W-:Y:S01]  /*b570*/  UIMAD UR39, UR9, UR12, URZ ;  /* 0x0000000c092772a4 */ /* 0x000fe2000f8e023f */
[----:B------:R-:W-:Y:S01]  /*b580*/  ULDC UR5, c[0x0][0x600] ;  /* 0x0001800000057ab9 */ /* 0x000fe20000000800 */
[----:B------:R-:W-:Y:S01]  /*b590*/  UMOV UR45, 0x5 ;  /* 0x00000005002d7882 */ /* 0x000fe20000000000 */
[----:B------:R-:W-:-:S02]  /*b5a0*/  UIADD3 UR5, UR5, -0x1, URZ ;  /* 0xffffffff05057890 */ /* 0x000fc4000fffe03f */
[----:B------:R-:W-:Y:S01]  /*b5b0*/  ULOP3.LUT UR37, URZ, UR37, URZ, 0x33, !UPT ;  /* 0x000000253f257292 */ /* 0x000fe2000f8e333f */
[----:B------:R-:W-:Y:S01]  /*b5c0*/  ULDC.64 UR14, c[0x0][0x198] ;  /* 0x00006600000e7ab9 */ /* 0x000fe20000000a00 */
[----:B0-----:R-:W-:-:S05]  /*b5d0*/  VIADD R0, R0, 0x7f ;  /* 0x0000007f00007836 */ /* 0x001fca0000000000 */
[----:B------:R-:W-:Y:S01]  /*b5e0*/  SHF.R.S32.HI R3, RZ, 0x1f, R0 ;  /* 0x0000001fff037819 */ /* 0x000fe20000011400 */
[----:B-1----:R-:W-:-:S03]  /*b5f0*/  ULOP3.LUT UR6, UR7, 0x1, URZ, 0xc0, !UPT ;  /* 0x0000000107067892 */ /* 0x002fc6000f8ec03f */
[----:B------:R-:W-:Y:S01]  /*b600*/  LEA.HI R3, R3, R0, RZ, 0x7 ;  /* 0x0000000003037211 */ /* 0x000fe200078f38ff */
[----:B------:R-:W-:Y:S01]  /*b610*/  USHF.R.U32.HI UR4, URZ, 0x1, UR7 ;  /* 0x000000013f047899 */ /* 0x000fe20008011607 */
[----:B------:R-:W-:Y:S01]  /*b620*/  IMAD.MOV.U32 R0, RZ, RZ, 0x1 ;  /* 0x00000001ff007424 */ /* 0x000fe200078e00ff */
[----:B------:R-:W-:Y:S01]  /*b630*/  USHF.L.U32 UR21, UR7, 0x7, URZ ;  /* 0x0000000707157899 */ /* 0x000fe2000800063f */
[----:B------:R-:W-:Y:S01]  /*b640*/  SHF.R.S32.HI R3, RZ, 0x7, R3 ;  /* 0x00000007ff037819 */ /* 0x000fe20000011403 */
[----:B------:R-:W-:Y:S02]  /*b650*/  USHF.L.U32 UR29, UR7, 0xc, URZ ;  /* 0x0000000c071d7899 */ /* 0x000fe4000800063f */
[----:B------:R-:W-:Y:S02]  /*b660*/  ULOP3.LUT UR7, UR7, 0xfffffffe, URZ, 0xc0, !UPT ;  /* 0xfffffffe07077892 */ /* 0x000fe4000f8ec03f */
[----:B------:R-:W-:Y:S01]  /*b670*/  UISETP.GT.U32.AND UP0, UPT, UR6, 0xffff, UPT ;  /* 0x0000ffff0600788c */ /* 0x000fe2000bf04070 */
[----:B------:R-:W-:Y:S01]  /*b680*/  VIADD R8, R3, 0x1 ;  /* 0x0000000103087836 */ /* 0x000fe20000000000 */
[----:B------:R-:W-:-:S02]  /*b690*/  USHF.L.U32 UR38, UR11, UR7, URZ ;  /* 0x000000070b267299 */ /* 0x000fc4000800063f */
[----:B------:R-:W-:Y:S02]  /*b6a0*/  ULOP3.LUT UR7, UR7, 0x1, URZ, 0xfc, !UPT ;  /* 0x0000000107077892 */ /* 0x000fe4000f8efc3f */
[----:B------:R-:W-:Y:S02]  /*b6b0*/  USEL UR10, UR6, 0xffff, !UP0 ;  /* 0x0000ffff060a7887 */ /* 0x000fe4000c000000 */
[----:B------:R-:W-:Y:S02]  /*b6c0*/  USHF.L.U32 UR11, UR11, UR7, URZ ;  /* 0x000000070b0b7299 */ /* 0x000fe4000800063f */
[----:B------:R-:W-:Y:S02]  /*b6d0*/  UIMAD.WIDE.U32 UR6, UR8, UR12, URZ ;  /* 0x0000000c080672a5 */ /* 0x000fe4000f8e003f */
[----:B------:R-:W-:Y:S02]  /*b6e0*/  ULOP3.LUT UR10, UR10, 0xffff, URZ, 0xc0, !UPT ;  /* 0x0000ffff0a0a7892 */ /* 0x000fe4000f8ec03f */
[----:B------:R-:W-:-:S02]  /*b6f0*/  ULOP3.LUT UR21, UR21, 0x80, URZ, 0xc0, !UPT ;  /* 0x0000008015157892 */ /* 0x000fc4000f8ec03f */
[----:B------:R-:W-:Y:S02]  /*b700*/  ULOP3.LUT UR29, UR29, 0x1000, URZ, 0xc0, !UPT ;  /* 0x000010001d1d7892 */ /* 0x000fe4000f8ec03f */
[----:B------:R-:W-:Y:S02]  /*b710*/  ULOP3.LUT UR38, UR38, UR11, URZ, 0xfc, !UPT ;  /* 0x0000000b26267292 */ /* 0x000fe4000f8efc3f */
[----:B------:R-:W-:Y:S02]  /*b720*/  UIADD3 UR39, UR7, UR39, URZ ;  /* 0x0000002707277290 */ /* 0x000fe4000fffe03f */
[----:B------:R-:W-:-:S12]  /*b730*/  USHF.L.U32 UR45, UR45, UR10, URZ ;  /* 0x0000000a2d2d7299 */ /* 0x000fd8000800063f */
.L_x_307:
[----:B------:R-:W-:-:S03]  /*b740*/  UMOV UR8, 0xffffffff ;  /* 0xffffffff00087882 */ /* 0x000fc60000000000 */
[----:B------:R-:W-:Y:S05]  /*b750*/  BRA.DIV UR8, `(.L_x_297) ;  /* 0x0000001208587947 */ /* 0x000fea000b800000 */
[----:B------:R-:W-:-:S13]  /*b760*/  ELECT P6, URZ, PT ;  /* 0x00000000003f782f */ /* 0x000fda00038c0000 */
.L_x_319:
[----:B------:R-:W0:Y:S01]  /*b770*/  LDC R4, c[0x0][0x28c] ;  /* 0x0000a300ff047b82 */ /* 0x000e220000000800 */
[----:B------:R-:W-:Y:S01]  /*b780*/  BSSY B1, `(.L_x_298) ;  /* 0x000005e000017945 */ /* 0x000fe20003800000 */
[----:B0-----:R-:W-:-:S13]  /*b790*/  ISETP.LT.OR P6, PT, R4, 0x1, !P6 ;  /* 0x000000010400780c */ /* 0x001fda00077c1670 */
[----:B------:R-:W-:Y:S05]  /*b7a0*/  @P6 BRA `(.L_x_299) ;  /* 0x00000004006c6947 */ /* 0x000fea0003800000 */
[----:B------:R-:W-:Y:S01]  /*b7b0*/  LEA R11, R11, UR4, 0x1 ;  /* 0x000000040b0b7c11 */ /* 0x000fe2000f8e08ff */
[----:B------:R-:W-:Y:S01]  /*b7c0*/  IMAD.MOV.U32 R21, RZ, RZ, RZ ;  /* 0x000000ffff157224 */ /* 0x000fe200078e00ff */
[----:B------:R-:W-:Y:S01]  /*b7d0*/  LEA R20, R20, UR21, 0x8 ;  /* 0x0000001514147c11 */ /* 0x000fe2000f8e40ff */
[----:B------:R-:W-:Y:S02]  /*b7e0*/  IMAD.MOV.U32 R4, RZ, RZ, R8 ;  /* 0x000000ffff047224 */ /* 0x000fe400078e0008 */
[----:B------:R-:W-:Y:S02]  /*b7f0*/  IMAD.MOV.U32 R5, RZ, RZ, R0 ;  /* 0x000000ffff057224 */ /* 0x000fe400078e0000 */
[----:B------:R-:W-:Y:S02]  /*b800*/  IMAD.MOV.U32 R6, RZ, RZ, R12 ;  /* 0x000000ffff067224 */ /* 0x000fe400078e000c */
[----:B------:R-:W-:-:S07]  /*b810*/  IMAD.SHL.U32 R15, R11, 0x40, RZ ;  /* 0x000000400b0f7824 */ /* 0x000fce00078e00ff */
.L_x_302:
[----:B------:R-:W0:Y:S01]  /*b820*/  S2R R14, SR_CgaCtaId ;  /* 0x00000000000e7919 */ /* 0x000e220000008800 */
[----:B------:R-:W-:Y:S02]  /*b830*/  MOV R7, 0x400 ;  /* 0x0000040000077802 */ /* 0x000fe40000000f00 */
[----:B------:R-:W-:-:S13]  /*b840*/  LOP3.LUT P1, RZ, R18, 0x7f, RZ, 0xc0, !PT ;  /* 0x0000007f12ff7812 */ /* 0x000fda000782c0ff */
[----:B------:R-:W1:Y:S01]  /*b850*/  @!P1 LDC R11, c[0x0][0x500] ;  /* 0x00014000ff0b9b82 */ /* 0x000e620000000800 */
[----:B0-----:R-:W-:Y:S02]  /*b860*/  LEA R22, R14, R7, 0x18 ;  /* 0x000000070e167211 */ /* 0x001fe400078ec0ff */
[----:B------:R-:W-:-:S03]  /*b870*/  SHF.L.U32 R7, R5, 0x1f, RZ ;  /* 0x0000001f05077819 */ /* 0x000fc600000006ff */
[----:B------:R-:W-:-:S04]  /*b880*/  IMAD R14, R6, 0x8, R22 ;  /* 0x00000008060e7824 */ /* 0x000fc800078e0216 */
[----:B------:R-:W0:Y:S02]  /*b890*/  SYNCS.PHASECHK.TRANS64.TRYWAIT P0, [R14+URZ+0x28], R7 ;  /* 0x000028070e0075a7 */ /* 0x000e24000800017f */
[----:B01----:R-:W-:Y:S05]  /*b8a0*/  @!P0 BRA `(.L_x_300) ;  /* 0x0000001000248947 */ /* 0x003fea0003800000 */
.L_x_320:
[----:B0-----:R-:W-:Y:S01]  /*b8b0*/  PRMT R7, R9, 0x9910, RZ ;  /* 0x0000991009077816 */ /* 0x001fe200000000ff */
[----:B------:R0:W-:Y:S03]  /*b8c0*/  @!P1 SYNCS.ARRIVE.TRANS64 RZ, [R14+URZ], R11 ;  /* 0x0000000b0eff99a7 */ /* 0x0001e6000800003f */
[----:B------:R-:W-:-:S13]  /*b8d0*/  ISETP.NE.AND P0, PT, R7, 0x2, PT ;  /* 0x000000020700780c */ /* 0x000fda0003f05270 */
[----:B0-----:R-:W-:Y:S05]  /*b8e0*/  @P0 BRA `(.L_x_301) ;  /* 0x0000000000040947 */ /* 0x001fea0003800000 */
[----:B------:R-:W-:Y:S01]  /*b8f0*/  BPT.TRAP 0x1 ;  /* 0x000000040000795c */ /* 0x000fe20000300000 */
.L_x_301:
[C---:B------:R-:W-:Y:S01]  /*b900*/  LEA R7, R6.reuse, UR4, 0x3 ;  /* 0x0000000406077c11 */ /* 0x040fe2000f8e18ff */
[----:B------:R-:W-:Y:S01]  /*b910*/  UIADD3 UR54, UP0, UR14, 0xf0, URZ ;  /* 0x000000f00e367890 */ /* 0x000fe2000ff1e03f */
[----:B------:R-:W-:Y:S01]  /*b920*/  LEA R11, R6, UR29, 0xf ;  /* 0x0000001d060b7c11 */ /* 0x000fe2000f8e78ff */
[----:B------:R-:W-:Y:S01]  /*b930*/  UPRMT UR47, URZ, 0x5410, UR45 ;  /* 0x000054103f2f7896 */ /* 0x000fe2000800002d */
[----:B------:R-:W-:Y:S01]  /*b940*/  R2UR UR10, R21 ;  /* 0x00000000150a72ca */ /* 0x000fe200000e0000 */
[----:B------:R-:W-:Y:S01]  /*b950*/  IMAD.SHL.U32 R7, R7, 0x800, RZ ;  /* 0x0000080007077824 */ /* 0x000fe200078e00ff */
[----:B------:R-:W-:Y:S01]  /*b960*/  R2UR UR9, R14 ;  /* 0x000000000e0972ca */ /* 0x000fe200000e0000 */
[--C-:B------:R-:W-:Y:S01]  /*b970*/  IMAD R11, R11, 0x4, R22.reuse ;  /* 0x000000040b0b7824 */ /* 0x100fe200078e0216 */
[----:B------:R-:W-:Y:S01]  /*b980*/  R2UR UR11, R15 ;  /* 0x000000000f0b72ca */ /* 0x000fe200000e0000 */
[----:B------:R-:W-:Y:S01]  /*b990*/  IMAD R7, R7, 0x4, R22 ;  /* 0x0000000407077824 */ /* 0x000fe200078e0216 */
[----:B------:R-:W-:Y:S01]  /*b9a0*/  R2UR UR12, R13 ;  /* 0x000000000d0c72ca */ /* 0x000fe200000e0000 */
[----:B------:R-:W-:Y:S01]  /*b9b0*/  UIADD3.X UR55, URZ, UR15, URZ, UP0, !UPT ;  /* 0x0000000f3f377290 */ /* 0x000fe200087fe43f */
[----:B------:R-:W-:Y:S01]  /*b9c0*/  R2UR UR18, R11 ;  /* 0x000000000b1272ca */ /* 0x000fe200000e0000 */
[----:B------:R-:W-:Y:S01]  /*b9d0*/  VIADD R4, R4, 0xffffffff ;  /* 0xffffffff04047836 */ /* 0x000fe20000000000 */
[----:B------:R-:W-:Y:S01]  /*b9e0*/  R2UR UR40, R7 ;  /* 0x00000000072872ca */ /* 0x000fe200000e0000 */
[----:B------:R-:W-:Y:S01]  /*b9f0*/  UIADD3 UR30, UP1, UR14, 0x1f0, URZ ;  /* 0x000001f00e1e7890 */ /* 0x000fe2000ff3e03f */
[----:B------:R-:W-:Y:S01]  /*ba00*/  R2UR UR35, R20 ;  /* 0x00000000142372ca */ /* 0x000fe200000e0000 */
[----:B------:R-:W-:Y:S01]  /*ba10*/  UIADD3 UR58, UR10, 0x20, URZ ;  /* 0x000000200a3a7890 */ /* 0x000fe2000fffe03f */
[----:B------:R-:W-:Y:S01]  /*ba20*/  ISETP.GT.AND P1, PT, R4, 0x1, PT ;  /* 0x000000010400780c */ /* 0x000fe20003f24270 */
[----:B------:R-:W-:Y:S01]  /*ba30*/  UIADD3 UR50, UR10, 0x40, URZ ;  /* 0x000000400a327890 */ /* 0x000fe2000fffe03f */
[----:B------:R-:W-:Y:S01]  /*ba40*/  VIADD R6, R6, 0x1 ;  /* 0x0000000106067836 */ /* 0x000fe20000000000 */
[----:B------:R-:W-:Y:S01]  /*ba50*/  UIADD3 UR42, UR10, 0x60, URZ ;  /* 0x000000600a2a7890 */ /* 0x000fe2000fffe03f */
[----:B------:R-:W-:Y:S01]  /*ba60*/  VIADD R21, R21, 0x80 ;  /* 0x0000008015157836 */ /* 0x000fe20000000000 */
[----:B------:R-:W-:Y:S01]  /*ba70*/  UMOV UR22, 0x0 ;  /* 0x0000000000167882 */ /* 0x000fe20000000000 */
[----:B------:R-:W-:Y:S01]  /*ba80*/  UMOV UR23, 0x10000000 ;  /* 0x1000000000177882 */ /* 0x000fe20000000000 */
[----:B------:R-:W-:Y:S01]  /*ba90*/  UIADD3.X UR31, URZ, UR15, URZ, UP1, !UPT ;  /* 0x0000000f3f1f7290 */ /* 0x000fe20008ffe43f */
[----:B------:R-:W-:Y:S01]  /*baa0*/  ISETP.NE.AND P0, PT, R6, 0x5, PT ;  /* 0x000000050600780c */ /* 0x000fe20003f05270 */
[----:B------:R-:W-:-:S02]  /*bab0*/  UIADD3 UR8, UR40, 0x100, URZ ;  /* 0x0000010028087890 */ /* 0x000fc4000fffe03f */
[----:B------:R-:W-:Y:S01]  /*bac0*/  UIADD3 UR56, UR40, 0x4100, URZ ;  /* 0x0000410028387890 */ /* 0x000fe2000fffe03f */
[----:B------:R-:W-:Y:S01]  /*bad0*/  SEL R14, RZ, 0x1, P0 ;  /* 0x00000001ff0e7807 */ /* 0x000fe20000000000 */
[----:B------:R-:W-:Y:S01]  /*bae0*/  UIADD3 UR48, UR40, 0x8100, URZ ;  /* 0x0000810028307890 */ /* 0x000fe2000fffe03f */
[----:B------:R-:W-:Y:S01]  /*baf0*/  SEL R6, R6, RZ, P0 ;  /* 0x000000ff06067207 */ /* 0x000fe20000000000 */
[----:B------:R-:W-:Y:S01]  /*bb00*/  UIADD3 UR40, UR40, 0xc100, URZ ;  /* 0x0000c10028287890 */ /* 0x000fe2000fffe03f */
[----:B------:R-:W-:Y:S01]  /*bb10*/  LOP3.LUT R5, R5, R14, RZ, 0x3c, !PT ;  /* 0x0000000e05057212 */ /* 0x000fe200078e3cff */
[----:B------:R-:W-:Y:S01]  /*bb20*/  UIADD3 UR32, UR18, 0x50100, URZ ;  /* 0x0005010012207890 */ /* 0x000fe2000fffe03f */
[----:B------:R0:W-:Y:S01]  /*bb30*/  UTMALDG.3D.MULTICAST [UR8], [UR54], UR47, desc[UR22] ;  /* 0x00001608360073b4 */ /* 0x0001e2000801182f */
[----:B------:R-:W-:Y:S02]  /*bb40*/  UPRMT UR46, URZ, 0x5410, UR38 ;  /* 0x000054103f2e7896 */ /* 0x000fe40008000026 */
[----:B------:R-:W-:-:S02]  /*bb50*/  UIADD3 UR24, UR18, 0x58100, URZ ;  /* 0x0005810012187890 */ /* 0x000fc4000fffe03f */
[----:B------:R-:W-:Y:S01]  /*bb60*/  UIADD3 UR16, UR18, 0x60100, URZ ;  /* 0x0006010012107890 */ /* 0x000fe2000fffe03f */
[----:B------:R-:W-:Y:S01]  /*bb70*/  UMOV UR57, UR9 ;  /* 0x0000000900397c82 */ /* 0x000fe20008000000 */
        /* <DEDUP_REMOVED lines=8> */
[----:B------:R1:W-:Y:S01]  /*bc00*/  UTMALDG.3D.MULTICAST [UR56], [UR54], UR47, desc[UR22] ;  /* 0x00001638360073b4 */ /* 0x0003e2000801182f */
        /* <DEDUP_REMOVED lines=9> */
[----:B0-----:R-:W-:Y:S01]  /*bca0*/  UIADD3 UR8, UR18, 0x68100, URZ ;  /* 0x0006810012087890 */ /* 0x001fe2000fffe03f */
[----:B------:R-:W-:Y:S01]  /*bcb0*/  UMOV UR19, UR35 ;  /* 0x0000002300137c82 */ /* 0x000fe20008000000 */
[----:B------:R-:W-:Y:S01]  /*bcc0*/  UMOV UR20, UR12 ;  /* 0x0000000c00147c82 */ /* 0x000fe20008000000 */
[----:B------:R-:W-:Y:S01]  /*bcd0*/  UMOV UR18, UR50 ;  /* 0x0000003200127c82 */ /* 0x000fe20008000000 */
[----:B------:R-:W-:Y:S01]  /*bce0*/  UMOV UR11, UR35 ;  /* 0x00000023000b7c82 */ /* 0x000fe20008000000 */
[----:B------:R1:W-:Y:S01]  /*bcf0*/  UTMALDG.3D.MULTICAST [UR40], [UR54], UR47, desc[UR22] ;  /* 0x00001628360073b4 */ /* 0x0003e2000801182f */
[----:B------:R-:W-:Y:S01]  /*bd00*/  UMOV UR10, UR42 ;  /* 0x0000002a000a7c82 */ /* 0x000fe20008000000 */
[----:B------:R1:W-:Y:S01]  /*bd10*/  UTMALDG.3D.MULTICAST [UR32], [UR30], UR46, desc[UR22] ;  /* 0x000016201e0073b4 */ /* 0x0003e2000801182e */
[----:B------:R1:W-:Y:S01]  /*bd20*/  UTMALDG.3D.MULTICAST [UR24], [UR30], UR46, desc[UR22] ;  /* 0x000016181e0073b4 */ /* 0x0003e2000801182e */
[----:B------:R1:W-:Y:S01]  /*bd30*/  UTMALDG.3D.MULTICAST [UR16], [UR30], UR46, desc[UR22] ;  /* 0x000016101e0073b4 */ /* 0x0003e2000801182e */
[----:B------:R1:W-:Y:S02]  /*bd40*/  UTMALDG.3D.MULTICAST [UR8], [UR30], UR46, desc[UR22] ;  /* 0x000016081e0073b4 */ /* 0x0003e4000801182e */
[----:B-1----:R-:W-:Y:S05]  /*bd50*/  @P1 BRA `(.L_x_302) ;  /* 0xfffffff800b01947 */ /* 0x002fea000383ffff */
.L_x_299:
[----:B------:R-:W-:Y:S05]  /*bd60*/  BSYNC B1 ;  /* 0x0000000000017941 */ /* 0x000fea0003800000 */
.L_x_298:
[----:B------:R-:W-:Y:S01]  /*bd70*/  LOP3.LUT P1, RZ, R10, 0xff, RZ, 0xc0, !PT ;  /* 0x000000ff0aff7812 */ /* 0x000fe2000782c0ff */
[C---:B------:R-:W-:Y:S01]  /*bd80*/  IMAD.IADD R12, R3.reuse, 0x1, R12 ;  /* 0x00000001030c7824 */ /* 0x040fe200078e020c */
[----:B------:R-:W-:Y:S01]  /*bd90*/  ULDC.64 UR8, c[0x0][0x650] ;  /* 0x0001940000087ab9 */ /* 0x000fe20000000a00 */
[C---:B------:R-:W-:Y:S01]  /*bda0*/  ISETP.GE.U32.AND P2, PT, R3.reuse, 0x5, PT ;  /* 0x000000050300780c */ /* 0x040fe20003f46070 */
[----:B------:R-:W-:Y:S01]  /*bdb0*/  BSSY B1, `(.L_x_303) ;  /* 0x000006a000017945 */ /* 0x000fe20003800000 */
[----:B------:R-:W-:Y:S01]  /*bdc0*/  IMAD.MOV.U32 R11, RZ, RZ, -0x1 ;  /* 0xffffffffff0b7424 */ /* 0x000fe200078e00ff */
[----:B------:R-:W-:Y:S01]  /*bdd0*/  ISETP.GT.U32.AND P0, PT, R12, 0x4, PT ;  /* 0x000000040c00780c */ /* 0x000fe20003f04070 */
[----:B------:R-:W-:Y:S01]  /*bde0*/  IMAD.MOV.U32 R20, RZ, RZ, -0x1 ;  /* 0xffffffffff147424 */ /* 0x000fe200078e00ff */
[----:B------:R-:W-:Y:S01]  /*bdf0*/  PRMT R10, RZ, 0x7610, R10 ;  /* 0x00007610ff0a7816 */ /* 0x000fe2000000000a */
[----:B------:R-:W-:Y:S01]  /*be00*/  IMAD.MOV.U32 R13, RZ, RZ, -0x1 ;  /* 0xffffffffff0d7424 */ /* 0x000fe200078e00ff */
[----:B------:R-:W-:-:S03]  /*be10*/  ISETP.LT.U32.AND P0, PT, R3, 0x5, P0 ;  /* 0x000000050300780c */ /* 0x000fc60000701070 */
[----:B------:R-:W0:Y:S01]  /*be20*/  @P1 S2R R5, SR_CgaCtaId ;  /* 0x0000000000051919 */ /* 0x000e220000008800 */
[----:B------:R-:W-:-:S04]  /*be30*/  @P1 MOV R4, 0x400 ;  /* 0x0000040000041802 */ /* 0x000fc80000000f00 */
[----:B0-----:R-:W-:Y:S01]  /*be40*/  @P1 LEA R6, R5, R4, 0x18 ;  /* 0x0000000405061211 */ /* 0x001fe200078ec0ff */
[----:B------:R-:W-:-:S03]  /*be50*/  IMAD.WIDE.U32 R4, R12, -0x33333333, RZ ;  /* 0xcccccccd0c047825 */ /* 0x000fc600078e00ff */
[----:B------:R0:W-:Y:S01]  /*be60*/  @P1 SYNCS.ARRIVE.TRANS64.A1T0 RZ, [R6+URZ+0x68], RZ ;  /* 0x000068ff06ff19a7 */ /* 0x0001e2000810003f */
[----:B------:R-:W-:Y:S02]  /*be70*/  IADD3 R16, P1, R16, UR6, RZ ;  /* 0x0000000610107c10 */ /* 0x000fe4000ff3e0ff */
[----:B------:R-:W-:Y:S02]  /*be80*/  SHF.R.U32.HI R7, RZ, 0x2, R5 ;  /* 0x00000002ff077819 */ /* 0x000fe40000011605 */
[----:B------:R-:W-:Y:S02]  /*be90*/  SEL R5, RZ, 0x1, !P0 ;  /* 0x00000001ff057807 */ /* 0x000fe40004000000 */
[----:B------:R-:W-:Y:S01]  /*bea0*/  IADD3.X R17, R17, UR39, RZ, P1, !PT ;  /* 0x0000002711117c10 */ /* 0x000fe20008ffe4ff */
[----:B------:R-:W-:Y:S01]  /*beb0*/  IMAD R12, R7, -0x5, R12 ;  /* 0xfffffffb070c7824 */ /* 0x000fe200078e020c */
[----:B------:R-:W-:Y:S02]  /*bec0*/  ISETP.GE.U32.AND P0, PT, R16, UR8, PT ;  /* 0x0000000810007c0c */ /* 0x000fe4000bf06070 */
[----:B------:R-:W-:-:S02]  /*bed0*/  LOP3.LUT R0, R0, R5, RZ, 0x3c, !PT ;  /* 0x0000000500007212 */ /* 0x000fc400078e3cff */
[----:B------:R-:W-:Y:S02]  /*bee0*/  ISETP.GE.U32.AND.EX P0, PT, R17, UR9, PT, P0 ;  /* 0x0000000911007c0c */ /* 0x000fe4000bf06100 */
[----:B------:R-:W-:Y:S02]  /*bef0*/  @P2 LOP3.LUT R0, R0, 0x1, R7, 0x78, !PT ;  /* 0x0000000100002812 */ /* 0x000fe400078e7807 */
[----:B------:R-:W-:-:S09]  /*bf00*/  PRMT R4, RZ, 0x7610, R4 ;  /* 0x00007610ff047816 */ /* 0x000fd20000000004 */
[----:B0-----:R-:W-:Y:S05]  /*bf10*/  @P0 BRA `(.L_x_304) ;  /* 0x00000004004c0947 */ /* 0x001fea0003800000 */
[----:B------:R-:W0:Y:S01]  /*bf20*/  S2R R14, SR_CTAID.X ;  /* 0x00000000000e7919 */ /* 0x000e220000002500 */
[----:B------:R-:W-:Y:S01]  /*bf30*/  ULDC.64 UR8, c[0x0][0x628] ;  /* 0x00018a0000087ab9 */ /* 0x000fe20000000a00 */
[----:B------:R-:W1:Y:S01]  /*bf40*/  LDC R15, c[0x0][0x144] ;  /* 0x00005100ff0f7b82 */ /* 0x000e620000000800 */
[----:B------:R-:W-:Y:S01]  /*bf50*/  ISETP.NE.U32.AND P0, PT, RZ, UR8, PT ;  /* 0x00000008ff007c0c */ /* 0x000fe2000bf05070 */
[----:B------:R-:W2:Y:S01]  /*bf60*/  S2R R11, SR_CTAID.Y ;  /* 0x00000000000b7919 */ /* 0x000ea20000002600 */
[----:B------:R-:W-:Y:S01]  /*bf70*/  ULDC UR10, c[0x0][0x150] ;  /* 0x00005400000a7ab9 */ /* 0x000fe20000000800 */
[----:B------:R-:W-:Y:S01]  /*bf80*/  ULDC UR11, c[0x0][0x630] ;  /* 0x00018c00000b7ab9 */ /* 0x000fe20000000800 */
[----:B------:R-:W-:Y:S01]  /*bf90*/  ISETP.NE.AND.EX P0, PT, RZ, UR9, PT, P0 ;  /* 0x00000009ff007c0c */ /* 0x000fe2000bf05300 */
[----:B------:R-:W-:Y:S01]  /*bfa0*/  IMAD.MOV.U32 R4, RZ, RZ, R16 ;  /* 0x000000ffff047224 */ /* 0x000fe200078e0010 */
[----:B0-----:R-:W-:-:S05]  /*bfb0*/  I2FP.F32.U32 R5, R14 ;  /* 0x0000000e00057245 */ /* 0x001fca0000201000 */
[----:B------:R-:W-:Y:S01]  /*bfc0*/  FMUL R20, R5, UR10 ;  /* 0x0000000a05147c20 */ /* 0x000fe20008400000 */
[----:B------:R-:W-:-:S05]  /*bfd0*/  IMAD.MOV.U32 R5, RZ, RZ, R17 ;  /* 0x000000ffff057224 */ /* 0x000fca00078e0011 */
[----:B--2---:R-:W-:Y:S05]  /*bfe0*/  @!P0 BRA `(.L_x_305) ;  /* 0x0000000000288947 */ /* 0x004fea0003800000 */
[----:B------:R-:W-:Y:S02]  /*bff0*/  ULDC UR10, c[0x0][0x634] ;  /* 0x00018d00000a7ab9 */ /* 0x000fe40000000800 */
[----:B------:R-:W-:-:S05]  /*c000*/  IADD3 R5, P0, R16, UR10, RZ ;  /* 0x0000000a10057c10 */ /* 0x000fca000ff1e0ff */
[----:B------:R-:W-:-:S04]  /*c010*/  IMAD.X R13, RZ, RZ, R17, P0 ;  /* 0x000000ffff0d7224 */ /* 0x000fc800000e0611 */
[----:B------:R-:W-:-:S04]  /*c020*/  IMAD.WIDE.U32 R6, R13, UR8, RZ ;  /* 0x000000080d067c25 */ /* 0x000fc8000f8e00ff */
[----:B------:R-:W-:-:S04]  /*c030*/  IMAD.WIDE.U32 R6, P0, R5, UR9, R6 ;  /* 0x0000000905067c25 */ /* 0x000fc8000f800006 */
[----:B------:R-:W-:-:S04]  /*c040*/  IMAD.WIDE.U32 R4, R5, UR8, RZ ;  /* 0x0000000805047c25 */ /* 0x000fc8000f8e00ff */
[----:B------:R-:W-:Y:S01]  /*c050*/  IMAD.MOV.U32 R4, RZ, RZ, R7 ;  /* 0x000000ffff047224 */ /* 0x000fe200078e0007 */
[----:B------:R-:W-:Y:S01]  /*c060*/  IADD3 RZ, P1, R5, R6, RZ ;  /* 0x0000000605ff7210 */ /* 0x000fe20007f3e0ff */
[----:B------:R-:W-:-:S04]  /*c070*/  IMAD.X R5, RZ, RZ, RZ, P0 ;  /* 0x000000ffff057224 */ /* 0x000fc800000e06ff */
[----:B------:R-:W-:-:S08]  /*c080*/  IMAD.WIDE.U32.X R4, R13, UR9, R4, P1 ;  /* 0x000000090d047c25 */ /* 0x000fd000088e0404 */
.L_x_305:
[--C-:B------:R-:W-:Y:S01]  /*c090*/  SHF.R.U64 R13, R4, UR11, R5.reuse ;  /* 0x0000000b040d7c19 */ /* 0x100fe20008001205 */
[----:B------:R-:W0:Y:S01]  /*c0a0*/  F2I.U32.TRUNC.NTZ R20, R20 ;  /* 0x0000001400147305 */ /* 0x000e22000020f000 */
[----:B------:R-:W-:Y:S01]  /*c0b0*/  SHF.R.U32.HI R4, RZ, UR11, R5 ;  /* 0x0000000bff047c19 */ /* 0x000fe20008011605 */
[----:B------:R-:W-:Y:S01]  /*c0c0*/  ULDC.64 UR8, c[0x0][0x620] ;  /* 0x0001880000087ab9 */ /* 0x000fe20000000a00 */
[----:B------:R-:W-:Y:S01]  /*c0d0*/  IADD3 R7, P0, RZ, -R13, RZ ;  /* 0x8000000dff077210 */ /* 0x000fe20007f1e0ff */
[----:B------:R-:W-:Y:S01]  /*c0e0*/  ULDC.64 UR10, c[0x0][0x640] ;  /* 0x00019000000a7ab9 */ /* 0x000fe20000000a00 */
[----:B------:R-:W2:Y:S03]  /*c0f0*/  LDC R22, c[0x0][0x148] ;  /* 0x00005200ff167b82 */ /* 0x000ea60000000800 */
[----:B------:R-:W-:Y:S01]  /*c100*/  IMAD.X R4, RZ, RZ, ~R4, P0 ;  /* 0x000000ffff047224 */ /* 0x000fe200000e0e04 */
[----:B------:R-:W-:-:S03]  /*c110*/  ISETP.NE.U32.AND P0, PT, RZ, UR10, PT ;  /* 0x0000000aff007c0c */ /* 0x000fc6000bf05070 */
[----:B------:R-:W-:Y:S01]  /*c120*/  IMAD R6, R4, UR8, RZ ;  /* 0x0000000804067c24 */ /* 0x000fe2000f8e02ff */
[----:B------:R-:W-:Y:S01]  /*c130*/  ISETP.NE.AND.EX P0, PT, RZ, UR11, PT, P0 ;  /* 0x0000000bff007c0c */ /* 0x000fe2000bf05300 */
[----:B------:R-:W-:Y:S01]  /*c140*/  IMAD.WIDE.U32 R4, R7, UR8, R16 ;  /* 0x0000000807047c25 */ /* 0x000fe2000f8e0010 */
[----:B------:R-:W-:-:S03]  /*c150*/  ULDC UR8, c[0x0][0x618] ;  /* 0x0001860000087ab9 */ /* 0x000fc60000000800 */
[----:B------:R-:W-:Y:S01]  /*c160*/  IMAD R7, R7, UR9, R6 ;  /* 0x0000000907077c24 */ /* 0x000fe2000f8e0206 */
[----:B------:R-:W-:Y:S01]  /*c170*/  ULDC UR9, c[0x0][0x154] ;  /* 0x0000550000097ab9 */ /* 0x000fe20000000800 */
[----:B0-----:R-:W-:Y:S02]  /*c180*/  IMAD.MOV R6, RZ, RZ, -R20 ;  /* 0x000000ffff067224 */ /* 0x001fe400078e0a14 */
[----:B------:R-:W-:Y:S02]  /*c190*/  IMAD.IADD R5, R5, 0x1, R7 ;  /* 0x0000000105057824 */ /* 0x000fe400078e0207 */
[----:B-1----:R-:W-:Y:S01]  /*c1a0*/  IMAD R14, R15, R6, R14 ;  /* 0x000000060f0e7224 */ /* 0x002fe200078e020e */
[----:B------:R-:W-:Y:S02]  /*c1b0*/  I2FP.F32.U32 R6, R11 ;  /* 0x0000000b00067245 */ /* 0x000fe40000201000 */
[--C-:B------:R-:W-:Y:S02]  /*c1c0*/  SHF.R.U64 R15, R4, UR8, R5.reuse ;  /* 0x00000008040f7c19 */ /* 0x100fe40008001205 */
[----:B------:R-:W-:Y:S01]  /*c1d0*/  SHF.R.U32.HI R4, RZ, UR8, R5 ;  /* 0x00000008ff047c19 */ /* 0x000fe20008011605 */
[----:B------:R-:W-:Y:S01]  /*c1e0*/  FMUL R6, R6, UR9 ;  /* 0x0000000906067c20 */ /* 0x000fe20008400000 */
[----:B------:R-:W-:-:S02]  /*c1f0*/  ULDC UR8, c[0x0][0x608] ;  /* 0x0001820000087ab9 */ /* 0x000fc40000000800 */
[--C-:B------:R-:W-:Y:S01]  /*c200*/  SHF.R.U64 R21, R15, UR8, R4.reuse ;  /* 0x000000080f157c19 */ /* 0x100fe20008001204 */
[----:B------:R0:W1:Y:S01]  /*c210*/  F2I.U32.TRUNC.NTZ R24, R6 ;  /* 0x0000000600187305 */ /* 0x000062000020f000 */
[----:B------:R-:W-:Y:S01]  /*c220*/  SHF.R.U32.HI R4, RZ, UR8, R4 ;  /* 0x00000008ff047c19 */ /* 0x000fe20008011604 */
[----:B------:R-:W-:-:S03]  /*c230*/  ULDC UR8, c[0x0][0x658] ;  /* 0x0001960000087ab9 */ /* 0x000fc60000000800 */
[--C-:B------:R-:W-:Y:S02]  /*c240*/  SHF.R.U64 R20, R21, UR8, R4.reuse ;  /* 0x0000000815147c19 */ /* 0x100fe40008001204 */
[----:B------:R-:W-:-:S03]  /*c250*/  SHF.R.U32.HI R23, RZ, UR8, R4 ;  /* 0x00000008ff177c19 */ /* 0x000fc60008011604 */
[----:B------:R-:W-:Y:S02]  /*c260*/  IMAD.MOV.U32 R4, RZ, RZ, R20 ;  /* 0x000000ffff047224 */ /* 0x000fe400078e0014 */
[----:B------:R-:W-:Y:S01]  /*c270*/  IMAD.MOV.U32 R5, RZ, RZ, R23 ;  /* 0x000000ffff057224 */ /* 0x000fe200078e0017 */
[----:B0-----:R-:W-:Y:S06]  /*c280*/  @!P0 BRA `(.L_x_306) ;  /* 0x0000000000288947 */ /* 0x001fec0003800000 */
        /* <DEDUP_REMOVED lines=10> */
.L_x_306:
[----:B------:R-:W-:Y:S01]  /*c330*/  ISETP.NE.AND P0, PT, R2, 0x1, PT ;  /* 0x000000010200780c */ /* 0x000fe20003f05270 */
[----:B------:R-:W-:Y:S01]  /*c340*/  ULDC UR8, c[0x0][0x648] ;  /* 0x0001920000087ab9 */ /* 0x000fe20000000800 */
[----:B-1----:R-:W-:Y:S01]  /*c350*/  IMAD.MOV R24, RZ, RZ, -R24 ;  /* 0x000000ffff187224 */ /* 0x002fe200078e0a18 */
[----:B------:R-:W-:Y:S01]  /*c360*/  SHF.R.U64 R4, R4, UR8, R5 ;  /* 0x0000000804047c19 */ /* 0x000fe20008001205 */
[----:B------:R-:W-:Y:S01]  /*c370*/  ULDC UR8, c[0x0][0x638] ;  /* 0x00018e0000087ab9 */ /* 0x000fe20000000800 */
[----:B------:R-:W-:Y:S01]  /*c380*/  LOP3.LUT R21, R21, UR37, RZ, 0xc0, !PT ;  /* 0x0000002515157c12 */ /* 0x000fe2000f8ec0ff */
[----:B------:R-:W-:Y:S02]  /*c390*/  ULDC UR9, c[0x0][0x610] ;  /* 0x0001840000097ab9 */ /* 0x000fe40000000800 */
[----:B------:R-:W-:Y:S02]  /*c3a0*/  IMAD.MOV R5, RZ, RZ, -R4 ;  /* 0x000000ffff057224 */ /* 0x000fe400078e0a04 */
[----:B------:R-:W-:-:S02]  /*c3b0*/  IMAD R21, R4, UR13, R21 ;  /* 0x0000000d04157c24 */ /* 0x000fc4000f8e0215 */
[----:B------:R-:W-:Y:S01]  /*c3c0*/  IMAD R20, R5, UR8, R20 ;  /* 0x0000000805147c24 */ /* 0x000fe2000f8e0214 */
[----:B------:R-:W-:Y:S01]  /*c3d0*/  ULDC UR8, c[0x0][0x600] ;  /* 0x0001800000087ab9 */ /* 0x000fe20000000800 */
[----:B--2---:R-:W-:Y:S01]  /*c3e0*/  @P0 IMAD R14, R22, R24, R11 ;  /* 0x00000018160e0224 */ /* 0x004fe200078e020b */
[----:B------:R-:W-:Y:S01]  /*c3f0*/  LOP3.LUT R11, R15, UR5, RZ, 0xc0, !PT ;  /* 0x000000050f0b7c12 */ /* 0x000fe2000f8ec0ff */
[----:B------:R-:W-:Y:S02]  /*c400*/  IMAD.MOV.U32 R4, RZ, RZ, 0x1 ;  /* 0x00000001ff047424 */ /* 0x000fe400078e00ff */
[----:B------:R-:W-:Y:S02]  /*c410*/  IMAD R14, R21, UR9, R14 ;  /* 0x00000009150e7c24 */ /* 0x000fe4000f8e020e */
[----:B------:R-:W-:-:S05]  /*c420*/  IMAD R11, R20, UR8, R11 ;  /* 0x00000008140b7c24 */ /* 0x000fca000f8e020b */
[----:B------:R-:W-:Y:S02]  /*c430*/  SEL R20, R11, R14, !P0 ;  /* 0x0000000e0b147207 */ /* 0x000fe40004000000 */
[----:B------:R-:W-:-:S07]  /*c440*/  SEL R11, R14, R11, !P0 ;  /* 0x0000000b0e0b7207 */ /* 0x000fce0004000000 */
.L_x_304:
[----:B------:R-:W-:Y:S05]  /*c450*/  BSYNC B1 ;  /* 0x0000000000017941 */ /* 0x000fea0003800000 */
.L_x_303:
[----:B------:R-:W-:-:S13]  /*c460*/  LOP3.LUT P0, RZ, R4, 0xff, RZ, 0xc0, !PT ;  /* 0x000000ff04ff7812 */ /* 0x000fda000780c0ff */
[----:B------:R-:W-:Y:S05]  /*c470*/  @P0 BRA `(.L_x_307) ;  /* 0xfffffff000b00947 */ /* 0x000fea000383ffff */
[----:B------:R-:W-:Y:S05]  /*c480*/  BSYNC B0 ;  /* 0x0000000000007941 */ /* 0x000fea0003800000 */
.L_x_296:
[----:B------:R-:W-:-:S03]  /*c490*/  UMOV UR8, 0xffffffff ;  /* 0xffffffff00087882 */ /* 0x000fc60000000000 */
[----:B------:R-:W-:Y:S05]  /*c4a0*/  BRA.DIV UR8, `(.L_x_308) ;  /* 0x0000000608387947 */ /* 0x000fea000b800000 */
[----:B------:R-:W-:-:S13]  /*c4b0*/  ELECT P6, URZ, PT ;  /* 0x00000000003f782f */ /* 0x000fda00038c0000 */
.L_x_323:
[----:B------:R-:W-:Y:S04]  /*c4c0*/  BSSY B0, `(.L_x_309) ;  /* 0x0000034000007945 */ /* 0x000fe80003800000 */
[----:B------:R-:W-:Y:S05]  /*c4d0*/  @!P6 BRA `(.L_x_310) ;  /* 0x0000000000c8e947 */ /* 0x000fea0003800000 */
[----:B------:R-:W-:-:S04]  /*c4e0*/  LOP3.LUT R19, R19, 0x2, RZ, 0xfc, !PT ;  /* 0x0000000213137812 */ /* 0x000fc800078efcff */
[----:B------:R-:W-:-:S13]  /*c4f0*/  ISETP.NE.AND P0, PT, R19, 0x3, PT ;  /* 0x000000031300780c */ /* 0x000fda0003f05270 */
[----:B------:R-:W-:Y:S05]  /*c500*/  @!P0 BRA `(.L_x_311) ;  /* 0x0000000000048947 */ /* 0x000fea0003800000 */
[----:B------:R-:W-:Y:S01]  /*c510*/  BPT.TRAP 0x1 ;  /* 0x000000040000795c */ /* 0x000fe20000300000 */
.L_x_311:
[----:B------:R-:W0:Y:S01]  /*c520*/  S2R R3, SR_CgaCtaId ;  /* 0x0000000000037919 */ /* 0x000e220000008800 */
[----:B------:R-:W-:-:S04]  /*c530*/  MOV R2, 0x400 ;  /* 0x0000040000027802 */ /* 0x000fc80000000f00 */
[----:B0-----:R-:W-:Y:S02]  /*c540*/  LEA R3, R3, R2, 0x18 ;  /* 0x0000000203037211 */ /* 0x001fe400078ec0ff */
[----:B------:R-:W-:-:S03]  /*c550*/  SHF.L.U32 R2, R0, 0x1f, RZ ;  /* 0x0000001f00027819 */ /* 0x000fc600000006ff */
[----:B------:R-:W-:-:S04]  /*c560*/  VIADD R3, R3, 0x28 ;  /* 0x0000002803037836 */ /* 0x000fc80000000000 */
[C---:B------:R-:W-:Y:S02]  /*c570*/  IMAD R7, R12.reuse, 0x8, R3 ;  /* 0x000000080c077824 */ /* 0x040fe400078e0203 */
[----:B------:R-:W-:Y:S02]  /*c580*/  VIADD R12, R12, 0x1 ;  /* 0x000000010c0c7836 */ /* 0x000fe40000000000 */
[----:B------:R-:W0:Y:S03]  /*c590*/  SYNCS.PHASECHK.TRANS64.TRYWAIT P0, [R7+URZ], R2 ;  /* 0x00000002070075a7 */ /* 0x000e26000800017f */
[----:B------:R-:W-:-:S04]  /*c5a0*/  ISETP.NE.AND P1, PT, R12, 0x5, PT ;  /* 0x000000050c00780c */ /* 0x000fc80003f25270 */
[----:B------:R-:W-:Y:S02]  /*c5b0*/  SEL R5, RZ, 0x1, P1 ;  /* 0x00000001ff057807 */ /* 0x000fe40000800000 */
[----:B------:R-:W-:Y:S02]  /*c5c0*/  SEL R12, R12, RZ, P1 ;  /* 0x000000ff0c0c7207 */ /* 0x000fe40000800000 */
[----:B------:R-:W-:-:S03]  /*c5d0*/  LOP3.LUT R5, R0, R5, RZ, 0x3c, !PT ;  /* 0x0000000500057212 */ /* 0x000fc600078e3cff */
[----:B------:R-:W-:Y:S01]  /*c5e0*/  IMAD R9, R12, 0x8, R3 ;  /* 0x000000080c097824 */ /* 0x000fe200078e0203 */
[----:B------:R-:W-:Y:S01]  /*c5f0*/  SHF.L.U32 R4, R5, 0x1f, RZ ;  /* 0x0000001f05047819 */ /* 0x000fe200000006ff */
[----:B0-----:R-:W-:Y:S06]  /*c600*/  @!P0 BRA `(.L_x_312) ;  /* 0x0000000400008947 */ /* 0x001fec0003800000 */
.L_x_324:
[----:B------:R-:W1:Y:S01]  /*c610*/  SYNCS.PHASECHK.TRANS64.TRYWAIT P0, [R9+URZ], R4 ;  /* 0x00000004090075a7 */ /* 0x000e62000800017f */
[----:B------:R-:W-:-:S05]  /*c620*/  VIADD R0, R12, 0x1 ;  /* 0x000000010c007836 */ /* 0x000fca0000000000 */
[----:B------:R-:W-:-:S04]  /*c630*/  ISETP.NE.AND P1, PT, R0, 0x5, PT ;  /* 0x000000050000780c */ /* 0x000fc80003f25270 */
[----:B0-----:R-:W-:Y:S02]  /*c640*/  SEL R2, RZ, 0x1, P1 ;  /* 0x00000001ff027807 */ /* 0x001fe40000800000 */
[----:B------:R-:W-:Y:S02]  /*c650*/  SEL R0, R0, RZ, P1 ;  /* 0x000000ff00007207 */ /* 0x000fe40000800000 */
[----:B------:R-:W-:-:S03]  /*c660*/  LOP3.LUT R7, R5, R2, RZ, 0x3c, !PT ;  /* 0x0000000205077212 */ /* 0x000fc600078e3cff */
[----:B------:R-:W-:Y:S01]  /*c670*/  IMAD R6, R0, 0x8, R3 ;  /* 0x0000000800067824 */ /* 0x000fe200078e0203 */
[----:B------:R-:W-:Y:S01]  /*c680*/  SHF.L.U32 R5, R7, 0x1f, RZ ;  /* 0x0000001f07057819 */ /* 0x000fe200000006ff */
[----:B-1----:R-:W-:Y:S06]  /*c690*/  @!P0 BRA `(.L_x_313) ;  /* 0x0000000000f08947 */ /* 0x002fec0003800000 */
.L_x_325:
[----:B------:R-:W1:Y:S01]  /*c6a0*/  SYNCS.PHASECHK.TRANS64.TRYWAIT P0, [R6+URZ], R5 ;  /* 0x00000005060075a7 */ /* 0x000e62000800017f */
[----:B------:R-:W-:-:S05]  /*c6b0*/  VIADD R0, R0, 0x1 ;  /* 0x0000000100007836 */ /* 0x000fca0000000000 */
[----:B------:R-:W-:-:S04]  /*c6c0*/  ISETP.NE.AND P1, PT, R0, 0x5, PT ;  /* 0x000000050000780c */ /* 0x000fc80003f25270 */
[----:B------:R-:W-:Y:S02]  /*c6d0*/  SEL R2, RZ, 0x1, P1 ;  /* 0x00000001ff027807 */ /* 0x000fe40000800000 */
[----:B------:R-:W-:Y:S02]  /*c6e0*/  SEL R0, R0, RZ, P1 ;  /* 0x000000ff00007207 */ /* 0x000fe40000800000 */
[----:B------:R-:W-:-:S03]  /*c6f0*/  LOP3.LUT R7, R7, R2, RZ, 0x3c, !PT ;  /* 0x0000000207077212 */ /* 0x000fc600078e3cff */
[----:B0-----:R-:W-:Y:S01]  /*c700*/  IMAD R9, R0, 0x8, R3 ;  /* 0x0000000800097824 */ /* 0x001fe200078e0203 */
[----:B------:R-:W-:Y:S01]  /*c710*/  SHF.L.U32 R4, R7, 0x1f, RZ ;  /* 0x0000001f07047819 */ /* 0x000fe200000006ff */
[----:B-1----:R-:W-:Y:S06]  /*c720*/  @!P0 BRA `(.L_x_314) ;  /* 0x0000000000e08947 */ /* 0x002fec0003800000 */
.L_x_326:
[----:B------:R-:W1:Y:S01]  /*c730*/  SYNCS.PHASECHK.TRANS64.TRYWAIT P0, [R9+URZ], R4 ;  /* 0x00000004090075a7 */ /* 0x000e62000800017f */
[----:B------:R-:W-:-:S05]  /*c740*/  VIADD R0, R0, 0x1 ;  /* 0x0000000100007836 */ /* 0x000fca0000000000 */
[----:B------:R-:W-:-:S04]  /*c750*/  ISETP.NE.AND P1, PT, R0, 0x5, PT ;  /* 0x000000050000780c */ /* 0x000fc80003f25270 */
[----:B------:R-:W-:Y:S02]  /*c760*/  SEL R2, RZ, 0x1, P1 ;  /* 0x00000001ff027807 */ /* 0x000fe40000800000 */
[----:B------:R-:W-:Y:S02]  /*c770*/  SEL R0, R0, RZ, P1 ;  /* 0x000000ff00007207 */ /* 0x000fe40000800000 */
[----:B------:R-:W-:Y:S01]  /*c780*/  LOP3.LUT R2, R7, R2, RZ, 0x3c, !PT ;  /* 0x0000000207027212 */ /* 0x000fe200078e3cff */
[----:B-1----:R-:W-:Y:S06]  /*c790*/  @!P0 BRA `(.L_x_315) ;  /* 0x0000000000d88947 */ /* 0x002fec0003800000 */
.L_x_327:
[----:B------:R-:W-:Y:S01]  /*c7a0*/  IMAD R3, R0, 0x8, R3 ;  /* 0x0000000800037824 */ /* 0x000fe200078e0203 */
[----:B------:R-:W-:-:S07]  /*c7b0*/  SHF.L.U32 R0, R2, 0x1f, RZ ;  /* 0x0000001f02007819 */ /* 0x000fce00000006ff */
.L_x_316:
[----:B--2---:R2:W3:Y:S02]  /*c7c0*/  SYNCS.PHASECHK.TRANS64.TRYWAIT P0, [R3+URZ], R0 ;  /* 0x00000000030075a7 */ /* 0x0044e4000800017f */
[----:B---3--:R-:W-:Y:S05]  /*c7d0*/  @!P0 NANOSLEEP.SYNCS 0x989680 ;  /* 0x009896800000895d */ /* 0x008fea0003900000 */
[----:B------:R-:W3:Y:S02]  /*c7e0*/  @!P0 SYNCS.PHASECHK.TRANS64 P0, [R3+URZ], R0 ;  /* 0x00000000030085a7 */ /* 0x000ee4000800007f */
[----:B---3--:R-:W-:Y:S05]  /*c7f0*/  @!P0 BRA `(.L_x_316) ;  /* 0xfffffffc00f08947 */ /* 0x008fea000383ffff */
.L_x_310:
[----:B------:R-:W-:Y:S05]  /*c800*/  BSYNC B0 ;  /* 0x0000000000007941 */ /* 0x000fea0003800000 */
.L_x_309:
[----:B------:R-:W-:Y:S05]  /*c810*/  EXIT ;  /* 0x000000000000794d */ /* 0x000fea0003800000 */
.L_x_21:
[----:B---3--:R3:W4:Y:S02]  /*c820*/  SYNCS.PHASECHK.TRANS64.TRYWAIT P1, [R3+URZ], R0 ;  /* 0x00000000030075a7 */ /* 0x008724000802017f */
[----:B----4-:R-:W-:Y:S05]  /*c830*/  @!P1 NANOSLEEP.SYNCS 0x989680 ;  /* 0x009896800000995d */ /* 0x010fea0003900000 */
[----:B------:R-:W4:Y:S02]  /*c840*/  @!P1 SYNCS.PHASECHK.TRANS64 P1, [R3+URZ], R0 ;  /* 0x00000000030095a7 */ /* 0x000f24000802007f */
[----:B----4-:R-:W-:Y:S05]  /*c850*/  @!P1 BRA `(.L_x_21) ;  /* 0xfffffffc00f09947 */ /* 0x010fea000383ffff */
[----:B------:R-:W-:Y:S05]  /*c860*/  BRA `(.L_x_20) ;  /* 0xffffff4c00347947 */ /* 0x000fea000383ffff */
.L_x_26:
[----:B-1----:R1:W2:Y:S02]  /*c870*/  SYNCS.PHASECHK.TRANS64.TRYWAIT P1, [R5+URZ], R4 ;  /* 0x00000004050075a7 */ /* 0x0022a4000802017f */
[----:B--2---:R-:W-:Y:S05]  /*c880*/  @!P1 NANOSLEEP.SYNCS 0x989680 ;  /* 0x009896800000995d */ /* 0x004fea0003900000 */
[----:B------:R-:W2:Y:S02]  /*c890*/  @!P1 SYNCS.PHASECHK.TRANS64 P1, [R5+URZ], R4 ;  /* 0x00000004050095a7 */ /* 0x000ea4000802007f */
[----:B--2---:R-:W-:Y:S05]  /*c8a0*/  @!P1 BRA `(.L_x_26) ;  /* 0xfffffffc00f09947 */ /* 0x004fea000383ffff */
[----:B------:R-:W-:Y:S05]  /*c8b0*/  BRA `(.L_x_25) ;  /* 0xffffff5400ac7947 */ /* 0x000fea000383ffff */
.L_x_297:
[----:B------:R-:W-:Y:S01]  /*c8c0*/  BSSY B1, `(.L_x_317) ;  /* 0x0000006000017945 */ /* 0x000fe20003800000 */
[----:B------:R-:W-:-:S07]  /*c8d0*/  IMAD.MOV.U32 R15, RZ, RZ, -0x1 ;  /* 0xffffffffff0f7424 */ /* 0x000fce00078e00ff */
[----:B------:R-:W-:Y:S05]  /*c8e0*/  WARPSYNC.COLLECTIVE R15, `(.L_x_318) ;  /* 0x000000000f0c7348 */ /* 0x000fea0003c00000 */
[----:B------:R-:W-:Y:S02]  /*c8f0*/  ELECT P6, UR62, PT ;  /* 0x00000000003e782f */ /* 0x000fe400038c0000 */
[----:B------:R-:W-:Y:S01]  /*c900*/  MOV R14, UR62 ;  /* 0x0000003e000e7c02 */ /* 0x000fe20008000f00 */
[----:B------:R-:W-:Y:S10]  /*c910*/  ENDCOLLECTIVE ;  /* 0x000000000000791b */ /* 0x000ff40003800000 */
.L_x_318:
[----:B------:R-:W-:Y:S05]  /*c920*/  BSYNC B1 ;  /* 0x0000000000017941 */ /* 0x000fea0003800000 */
.L_x_317:
[----:B------:R-:W-:Y:S05]  /*c930*/  BRA `(.L_x_319) ;  /* 0xffffffec008c7947 */ /* 0x000fea000383ffff */
.L_x_300:
[----:B0-----:R0:W1:Y:S02]  /*c940*/  SYNCS.PHASECHK.TRANS64.TRYWAIT P0, [R14+URZ+0x28], R7 ;  /* 0x000028070e0075a7 */ /* 0x001064000800017f */
[----:B-1----:R-:W-:Y:S05]  /*c950*/  @!P0 NANOSLEEP.SYNCS 0x989680 ;  /* 0x009896800000895d */ /* 0x002fea0003900000 */
[----:B------:R-:W1:Y:S02]  /*c960*/  @!P0 SYNCS.PHASECHK.TRANS64 P0, [R14+URZ+0x28], R7 ;  /* 0x000028070e0085a7 */ /* 0x000e64000800007f */
[----:B-1----:R-:W-:Y:S05]  /*c970*/  @!P0 BRA `(.L_x_300) ;  /* 0xfffffffc00f08947 */ /* 0x002fea000383ffff */
[----:B------:R-:W-:Y:S05]  /*c980*/  BRA `(.L_x_320) ;  /* 0xffffffec00c87947 */ /* 0x000fea000383ffff */
.L_x_308:
[----:B------:R-:W-:Y:S01]  /*c990*/  BSSY B0, `(.L_x_321) ;  /* 0x0000006000007945 */ /* 0x000fe20003800000 */
[----:B------:R-:W-:-:S07]  /*c9a0*/  IMAD.MOV.U32 R15, RZ, RZ, -0x1 ;  /* 0xffffffffff0f7424 */ /* 0x000fce00078e00ff */
[----:B------:R-:W-:Y:S05]  /*c9b0*/  WARPSYNC.COLLECTIVE R15, `(.L_x_322) ;  /* 0x000000000f0c7348 */ /* 0x000fea0003c00000 */
[----:B------:R-:W-:Y:S02]  /*c9c0*/  ELECT P6, UR62, PT ;  /* 0x00000000003e782f */ /* 0x000fe400038c0000 */
[----:B------:R-:W-:Y:S01]  /*c9d0*/  MOV R14, UR62 ;  /* 0x0000003e000e7c02 */ /* 0x000fe20008000f00 */
[----:B------:R-:W-:Y:S10]  /*c9e0*/  ENDCOLLECTIVE ;  /* 0x000000000000791b */ /* 0x000ff40003800000 */
.L_x_322:
[----:B------:R-:W-:Y:S05]  /*c9f0*/  BSYNC B0 ;  /* 0x0000000000007941 */ /* 0x000fea0003800000 */
.L_x_321:
[----:B------:R-:W-:Y:S05]  /*ca00*/  BRA `(.L_x_323) ;  /* 0xfffffff800ac7947 */ /* 0x000fea000383ffff */
.L_x_312:
[----:B0-----:R0:W1:Y:S02]  /*ca10*/  SYNCS.PHASECHK.TRANS64.TRYWAIT P0, [R7+URZ], R2 ;  /* 0x00000002070075a7 */ /* 0x001064000800017f */
[----:B-1----:R-:W-:Y:S05]  /*ca20*/  @!P0 NANOSLEEP.SYNCS 0x989680 ;  /* 0x009896800000895d */ /* 0x002fea0003900000 */
[----:B------:R-:W1:Y:S02]  /*ca30*/  @!P0 SYNCS.PHASECHK.TRANS64 P0, [R7+URZ], R2 ;  /* 0x00000002070085a7 */ /* 0x000e64000800007f */
[----:B-1----:R-:W-:Y:S05]  /*ca40*/  @!P0 BRA `(.L_x_312) ;  /* 0xfffffffc00f08947 */ /* 0x002fea000383ffff */
[----:B------:R-:W-:Y:S05]  /*ca50*/  BRA `(.L_x_324) ;  /* 0xfffffff800ec7947 */ /* 0x000fea000383ffff */
.L_x_313:
[----:B0-----:R0:W1:Y:S02]  /*ca60*/  SYNCS.PHASECHK.TRANS64.TRYWAIT P0, [R9+URZ], R4 ;  /* 0x00000004090075a7 */ /* 0x001064000800017f */
[----:B-1----:R-:W-:Y:S05]  /*ca70*/  @!P0 NANOSLEEP.SYNCS 0x989680 ;  /* 0x009896800000895d */ /* 0x002fea0003900000 */
[----:B------:R-:W1:Y:S02]  /*ca80*/  @!P0 SYNCS.PHASECHK.TRANS64 P0, [R9+URZ], R4 ;  /* 0x00000004090085a7 */ /* 0x000e64000800007f */
[----:B-1----:R-:W-:Y:S05]  /*ca90*/  @!P0 BRA `(.L_x_313) ;  /* 0xfffffffc00f08947 */ /* 0x002fea000383ffff */
[----:B------:R-:W-:Y:S05]  /*caa0*/  BRA `(.L_x_325) ;  /* 0xfffffff800fc7947 */ /* 0x000fea000383ffff */
.L_x_314:
[----:B0-----:R0:W1:Y:S02]  /*cab0*/  SYNCS.PHASECHK.TRANS64.TRYWAIT P0, [R6+URZ], R5 ;  /* 0x00000005060075a7 */ /* 0x001064000800017f */
[----:B-1----:R-:W-:Y:S05]  /*cac0*/  @!P0 NANOSLEEP.SYNCS 0x989680 ;  /* 0x009896800000895d */ /* 0x002fea0003900000 */
[----:B------:R-:W1:Y:S02]  /*cad0*/  @!P0 SYNCS.PHASECHK.TRANS64 P0, [R6+URZ], R5 ;  /* 0x00000005060085a7 */ /* 0x000e64000800007f */
[----:B-1----:R-:W-:Y:S05]  /*cae0*/  @!P0 BRA `(.L_x_314) ;  /* 0xfffffffc00f08947 */ /* 0x002fea000383ffff */
[----:B------:R-:W-:Y:S05]  /*caf0*/  BRA `(.L_x_326) ;  /* 0xfffffffc000c7947 */ /* 0x000fea000383ffff */
.L_x_315:
[----:B-1----:R1:W2:Y:S02]  /*cb00*/  SYNCS.PHASECHK.TRANS64.TRYWAIT P0, [R9+URZ], R4 ;  /* 0x00000004090075a7 */ /* 0x0022a4000800017f */
[----:B--2---:R-:W-:Y:S05]  /*cb10*/  @!P0 NANOSLEEP.SYNCS 0x989680 ;  /* 0x009896800000895d */ /* 0x004fea0003900000 */
[----:B------:R-:W2:Y:S02]  /*cb20*/  @!P0 SYNCS.PHASECHK.TRANS64 P0, [R9+URZ], R4 ;  /* 0x00000004090085a7 */ /* 0x000ea4000800007f */
[----:B--2---:R-:W-:Y:S05]  /*cb30*/  @!P0 BRA `(.L_x_315) ;  /* 0xfffffffc00f08947 */ /* 0x004fea000383ffff */
[----:B------:R-:W-:Y:S05]  /*cb40*/  BRA `(.L_x_327) ;  /* 0xfffffffc00147947 */ /* 0x000fea000383ffff */
.L_x_328:
[----:B------:R-:W-:-:S00]  /*cb50*/  BRA `(.L_x_328) ;  /* 0xfffffffc00fc7947 */ /* 0x000fc0000383ffff */
[----:B------:R-:W-:-:S00]  /*cb60*/  NOP ;  /* 0x0000000000007918 */ /* 0x000fc00000000000 */
        /* <DEDUP_REMOVED lines=9> */
.L_x_329:


//--------------------- .nv.global.init           --------------------------
	.section	.nv.global.init,"aw",@progbits
.nv.global.init:
	.type		$str$22,@object
	.size		$str$22,($str$23 - $str$22)
$str$22:
        /*0000*/ 	.byte	0x6b, 0x5f, 0x74, 0x69, 0x6c, 0x65, 0x5f, 0x63, 0x6f, 0x75, 0x6e, 0x74, 0x20, 0x3e, 0x3d, 0x20
        /*0010*/ 	.byte	0x31, 0x00
	.type		$str$23,@object
	.size		$str$23,(__unnamed_1 - $str$23)
$str$23:
        /*0012*/ 	.byte	0x2f, 0x74, 0x6d, 0x70, 0x2f, 0x63, 0x75, 0x74, 0x6c, 0x61, 0x73, 0x73, 0x5f, 0x73, 0x77, 0x65
        /*0022*/ 	.byte	0x65, 0x70, 0x5f, 0x73, 0x72, 0x63, 0x2f, 0x69, 0x6e, 0x63, 0x6c, 0x75, 0x64, 0x65, 0x2f, 0x63
        /*0032*/ 	.byte	0x75, 0x74, 0x6c, 0x61, 0x73, 0x73, 0x2f, 0x67, 0x65, 0x6d, 0x6d, 0x2f, 0x63, 0x6f, 0x6c, 0x6c
        /*0042*/ 	.byte	0x65, 0x63, 0x74, 0x69, 0x76, 0x65, 0x2f, 0x73, 0x6d, 0x39, 0x30, 0x5f, 0x6d, 0x6d, 0x61, 0x5f
        /*0052*/ 	.byte	0x74, 0x6d, 0x61, 0x5f, 0x67, 0x6d, 0x6d, 0x61, 0x5f, 0x73, 0x73, 0x5f, 0x77, 0x61, 0x72, 0x70
        /*0062*/ 	.byte	0x73, 0x70, 0x65, 0x63, 0x69, 0x61, 0x6c, 0x69, 0x7a, 0x65, 0x64, 0x2e, 0x68, 0x70, 0x70, 0x00
	.type		__unnamed_1,@object
	.size		__unnamed_1,(.L_0 - __unnamed_1)
__unnamed_1:
        /*0072*/ 	.byte	0x76, 0x6f, 0x69, 0x64, 0x20, 0x63, 0x75, 0x74, 0x6c, 0x61, 0x73, 0x73, 0x3a, 0x3a, 0x67, 0x65
        /* <DEDUP_REMOVED lines=178> */
        /*0ba2*/ 	.byte	0x69, 0x74, 0x79, 0x5d, 0x00
.L_0:


//--------------------- .nv.shared._ZN7cutlass13device_kernelINS_4gemm6kernel13GemmUniversalIN4cute5tupleIJiiiiEEENS1_10collective13CollectiveMmaINS1_34MainloopSm90TmaGmmaWarpSpecializedILi5ENS5_IJNS4_1CILi2EEESB_NSA_ILi1EEEEEENS1_35KernelTmaWarpSpecializedCooperativeEEENS5_IJNSA_ILi128EEENSA_ILi256EEESG_EEENS_10tfloat32_tENS5_IJlSC_lEEESJ_SK_NS4_8TiledMMAINS4_8MMA_AtomIJNS4_4SM904GMMA30MMA_64x256x8_F32TF32TF32_SS_TNILNSO_7ScaleInE1ELSQ_1EEEEEENS4_6LayoutINS5_IJSB_SC_SC_EEENS5_IJSC_NSA_ILi0EEESV_EEEEENS5_IJNS4_10UnderscoreESY_SY_EEEEENS4_23SM90_TMA_LOAD_MULTICASTENS4_14ComposedLayoutINS4_7SwizzleILi3ELi4ELi3EEENS4_18smem_ptr_flag_bitsILi32EEENST_INS5_IJNSA_ILi8EEENSA_ILi32EEEEEENS5_IJS18_SC_EEEEEEEvNS4_8identityES11_S1C_vS1D_EENS_8epilogue10collective6detail29Sm90TmaWarpSpecializedAdapterINS1G_15DefaultEpilogueISJ_SK_SK_NS1F_6thread17LinearCombinationISJ_Li1EffLNS1K_9ScaleType4KindE0ELNS_15FloatRoundStyleE2ESJ_EENS1_15EpilogueDefaultEEEEEvvEEEEvNT_6ParamsE --------------------------
	.section	.nv.shared._ZN7cutlass13device_kernelINS_4gemm6kernel13GemmUniversalIN4cute5tupleIJiiiiEEENS1_10collective13CollectiveMmaINS1_34MainloopSm90TmaGmmaWarpSpecializedILi5ENS5_IJNS4_1CILi2EEESB_NSA_ILi1EEEEEENS1_35KernelTmaWarpSpecializedCooperativeEEENS5_IJNSA_ILi128EEENSA_ILi256EEESG_EEENS_10tfloat32_tENS5_IJlSC_lEEESJ_SK_NS4_8TiledMMAINS4_8MMA_AtomIJNS4_4SM904GMMA30MMA_64x256x8_F32TF32TF32_SS_TNILNSO_7ScaleInE1ELSQ_1EEEEEENS4_6LayoutINS5_IJSB_SC_SC_EEENS5_IJSC_NSA_ILi0EEESV_EEEEENS5_IJNS4_10UnderscoreESY_SY_EEEEENS4_23SM90_TMA_LOAD_MULTICASTENS4_14ComposedLayoutINS4_7SwizzleILi3ELi4ELi3EEENS4_18smem_ptr_flag_bitsILi32EEENST_INS5_IJNSA_ILi8EEENSA_ILi32EEEEEENS5_IJS18_SC_EEEEEEEvNS4_8identityES11_S1C_vS1D_EENS_8epilogue10collective6detail29Sm90TmaWarpSpecializedAdapterINS1G_15DefaultEpilogueISJ_SK_SK_NS1F_6thread17LinearCombinationISJ_Li1EffLNS1K_9ScaleType4KindE0ELNS_15FloatRoundStyleE2ESJ_EENS1_15EpilogueDefaultEEEEEvvEEEEvNT_6ParamsE,"aw",@nobits
	.sectionflags	@""
	.align	16
	.zero		1024


//--------------------- .nv.shared.reserved.0     --------------------------
	.section	.nv.shared.reserved.0,"aw",@nobits
	.weak		__nv_reservedSMEM_offset_0_alias
	.size		__nv_reservedSMEM_offset_0_alias, 0, 0
	.other		__nv_reservedSMEM_offset_0_alias,@"STO_CUDA_RESERVED_SHARED STV_DEFAULT"
__nv_reservedSMEM_offset_0_alias:
	.zero		0


//--------------------- .nv.global                --------------------------
	.section	.nv.global,"aw",@nobits
.nv.global:
	.type		_ZN39_INTERNAL_d11779e3_4_k_cu_28635d32_73414cute1_E,@object
	.size		_ZN39_INTERNAL_d11779e3_4_k_cu_28635d32_73414cute1_E,(_ZN39_INTERNAL_d11779e3_4_k_cu_28635d32_73414cuda3std3__45__cpo6cbeginE - _ZN39_INTERNAL_d11779e3_4_k_cu_28635d32_73414cute1_E)
_ZN39_INTERNAL_d11779e3_4_k_cu_28635d32_73414cute1_E:
	.zero		1
	.type		_ZN39_INTERNAL_d11779e3_4_k_cu_28635d32_73414cuda3std3__45__cpo6cbeginE,@object
	.size		_ZN39_INTERNAL_d11779e3_4_k_cu_28635d32_73414cuda3std3__45__cpo6cbeginE,(_ZN39_INTERNAL_d11779e3_4_k_cu_28635d32_73414cuda3std3__48in_placeE - _ZN39_INTERNAL_d11779e3_4_k_cu_28635d32_73414cuda3std3__45__cpo6cbeginE)
_ZN39_INTERNAL_d11779e3_4_k_cu_28635d32_73414cuda3std3__45__cpo6cbeginE:
	.zero		1
	.type		_ZN39_INTERNAL_d11779e3_4_k_cu_28635d32_73414cuda3std3__48in_placeE,@object
	.size		_ZN39_INTERNAL_d11779e3_4_k_cu_28635d32_73414cuda3std3__48in_placeE,(_ZN39_INTERNAL_d11779e3_4_k_cu_28635d32_73414cuda3std6ranges3__45__cpo9iter_moveE - _ZN39_INTERNAL_d11779e3_4_k_cu_28635d32_73414cuda3std3__48in_placeE)
_ZN39_INTERNAL_d11779e3_4_k_cu_28635d32_73414cuda3std3__48in_placeE:
	.zero		1
	.type		_ZN39_INTERNAL_d11779e3_4_k_cu_28635d32_73414cuda3std6ranges3__45__cpo9iter_moveE,@object
	.size		_ZN39_INTERNAL_d11779e3_4_k_cu_28635d32_73414cuda3std6ranges3__45__cpo9iter_moveE,(_ZN39_INTERNAL_d11779e3_4_k_cu_28635d32_73414cuda3std3__45__cpo5beginE - _ZN39_INTERNAL_d11779e3_4_k_cu_28635d32_73414cuda3std6ranges3__45__cpo9iter_moveE)
_ZN39_INTERNAL_d11779e3_4_k_cu_28635d32_73414cuda3std6ranges3__45__cpo9iter_moveE:
	.zero		1
	.type		_ZN39_INTERNAL_d11779e3_4_k_cu_28635d32_73414cuda3std3__45__cpo5beginE,@object
	.size		_ZN39_INTERNAL_d11779e3_4_k_cu_28635d32_73414cuda3std3__45__cpo5beginE,(_ZN39_INTERNAL_d11779e3_4_k_cu_28635d32_73414cuda3std3__441_GLOBAL__N__d11779e3_4_k_cu_28635d32_73416ignoreE - _ZN39_INTERNAL_d11779e3_4_k_cu_28635d32_73414cuda3std3__45__cpo5beginE)
_ZN39_INTERNAL_d11779e3_4_k_cu_28635d32_73414cuda3std3__45__cpo5beginE:
	.zero		1
	.type		_ZN39_INTERNAL_d11779e3_4_k_cu_28635d32_73414cuda3std3__441_GLOBAL__N__d11779e3_4_k_cu_28635d32_73416ignoreE,@object
	.size		_ZN39_INTERNAL_d11779e3_4_k_cu_28635d32_73414cuda3std3__441_GLOBAL__N__d11779e3_4_k_cu_28635d32_73416ignoreE,(_ZN39_INTERNAL_d11779e3_4_k_cu_28635d32_73414cute7productE - _ZN39_INTERNAL_d11779e3_4_k_cu_28635d32_73414cuda3std3__441_GLOBAL__N__d11779e3_4_k_cu_28635d32_73416ignoreE)
_ZN39_INTERNAL_d11779e3_4_k_cu_28635d32_73414cuda3std3__441_GLOBAL__N__d11779e3_4_k_cu_28635d32_73416ignoreE:
	.zero		1
	.type		_ZN39_INTERNAL_d11779e3_4_k_cu_28635d32_73414cute7productE,@object
	.size		_ZN39_INTERNAL_d11779e3_4_k_cu_28635d32_73414cute7productE,(_ZN39_INTERNAL_d11779e3_4_k_cu_28635d32_73414cuda3std3__45__cpo3endE - _ZN39_INTERNAL_d11779e3_4_k_cu_28635d32_73414cute7productE)
_ZN39_INTERNAL_d11779e3_4_k_cu_28635d32_73414cute7productE:
	.zero		1
	.type		_ZN39_INTERNAL_d11779e3_4_k_cu_28635d32_73414cuda3std3__45__cpo3endE,@object
	.size		_ZN39_INTERNAL_d11779e3_4_k_cu_28635d32_73414cuda3std3__45__cpo3endE,(_ZN39_INTERNAL_d11779e3_4_k_cu_28635d32_73414cuda3std3__419piecewise_constructE - _ZN39_INTERNAL_d11779e3_4_k_cu_28635d32_73414cuda3std3__45__cpo3endE)
_ZN39_INTERNAL_d11779e3_4_k_cu_28635d32_73414cuda3std3__45__cpo3endE:
	.zero		1
	.type		_ZN39_INTERNAL_d11779e3_4_k_cu_28635d32_73414cuda3std3__419piecewise_constructE,@object
	.size		_ZN39_INTERNAL_d11779e3_4_k_cu_28635d32_73414cuda3std3__419piecewise_constructE,(_ZN39_INTERNAL_d11779e3_4_k_cu_28635d32_73414cuda3std3__45__cpo4cendE - _ZN39_INTERNAL_d11779e3_4_k_cu_28635d32_73414cuda3std3__419piecewise_constructE)
_ZN39_INTERNAL_d11779e3_4_k_cu_28635d32_73414cuda3std3__419piecewise_constructE:
	.zero		1
	.type		_ZN39_INTERNAL_d11779e3_4_k_cu_28635d32_73414cuda3std3__45__cpo4cendE,@object
	.size		_ZN39_INTERNAL_d11779e3_4_k_cu_28635d32_73414cuda3std3__45__cpo4cendE,(_ZN39_INTERNAL_d11779e3_4_k_cu_28635d32_73414cuda3std6ranges3__45__cpo4swapE - _ZN39_INTERNAL_d11779e3_4_k_cu_28635d32_73414cuda3std3__45__cpo4cendE)
_ZN39_INTERNAL_d11779e3_4_k_cu_28635d32_73414cuda3std3__45__cpo4cendE:
	.zero		1
	.type		_ZN39_INTERNAL_d11779e3_4_k_cu_28635d32_73414cuda3std6ranges3__45__cpo4swapE,@object
	.size		_ZN39_INTERNAL_d11779e3_4_k_cu_28635d32_73414cuda3std6ranges3__45__cpo4swapE,(.L_8 - _ZN39_INTERNAL_d11779e3_4_k_cu_28635d32_73414cuda3std6ranges3__45__cpo4swapE)
_ZN39_INTERNAL_d11779e3_4_k_cu_28635d32_73414cuda3std6ranges3__45__cpo4swapE:
	.zero		1
.L_8:


//--------------------- .nv.constant0._ZN7cutlass13device_kernelINS_4gemm6kernel13GemmUniversalIN4cute5tupleIJiiiiEEENS1_10collective13CollectiveMmaINS1_34MainloopSm90TmaGmmaWarpSpecializedILi5ENS5_IJNS4_1CILi2EEESB_NSA_ILi1EEEEEENS1_35KernelTmaWarpSpecializedCooperativeEEENS5_IJNSA_ILi128EEENSA_ILi256EEESG_EEENS_10tfloat32_tENS5_IJlSC_lEEESJ_SK_NS4_8TiledMMAINS4_8MMA_AtomIJNS4_4SM904GMMA30MMA_64x256x8_F32TF32TF32_SS_TNILNSO_7ScaleInE1ELSQ_1EEEEEENS4_6LayoutINS5_IJSB_SC_SC_EEENS5_IJSC_NSA_ILi0EEESV_EEEEENS5_IJNS4_10UnderscoreESY_SY_EEEEENS4_23SM90_TMA_LOAD_MULTICASTENS4_14ComposedLayoutINS4_7SwizzleILi3ELi4ELi3EEENS4_18smem_ptr_flag_bitsILi32EEENST_INS5_IJNSA_ILi8EEENSA_ILi32EEEEEENS5_IJS18_SC_EEEEEEEvNS4_8identityES11_S1C_vS1D_EENS_8epilogue10collective6detail29Sm90TmaWarpSpecializedAdapterINS1G_15DefaultEpilogueISJ_SK_SK_NS1F_6thread17LinearCombinationISJ_Li1EffLNS1K_9ScaleType4KindE0ELNS_15FloatRoundStyleE2ESJ_EENS1_15EpilogueDefaultEEEEEvvEEEEvNT_6ParamsE --------------------------
	.section	.nv.constant0._ZN7cutlass13device_kernelINS_4gemm6kernel13GemmUniversalIN4cute5tupleIJiiiiEEENS1_10collective13CollectiveMmaINS1_34MainloopSm90TmaGmmaWarpSpecializedILi5ENS5_IJNS4_1CILi2EEESB_NSA_ILi1EEEEEENS1_35KernelTmaWarpSpecializedCooperativeEEENS5_IJNSA_ILi128EEENSA_ILi256EEESG_EEENS_10tfloat32_tENS5_IJlSC_lEEESJ_SK_NS4_8TiledMMAINS4_8MMA_AtomIJNS4_4SM904GMMA30MMA_64x256x8_F32TF32TF32_SS_TNILNSO_7ScaleInE1ELSQ_1EEEEEENS4_6LayoutINS5_IJSB_SC_SC_EEENS5_IJSC_NSA_ILi0EEESV_EEEEENS5_IJNS4_10UnderscoreESY_SY_EEEEENS4_23SM90_TMA_LOAD_MULTICASTENS4_14ComposedLayoutINS4_7SwizzleILi3ELi4ELi3EEENS4_18smem_ptr_flag_bitsILi32EEENST_INS5_IJNSA_ILi8EEENSA_ILi32EEEEEENS5_IJS18_SC_EEEEEEEvNS4_8identityES11_S1C_vS1D_EENS_8epilogue10collective6detail29Sm90TmaWarpSpecializedAdapterINS1G_15DefaultEpilogueISJ_SK_SK_NS1F_6thread17LinearCombinationISJ_Li1EffLNS1K_9ScaleType4KindE0ELNS_15FloatRoundStyleE2ESJ_EENS1_15EpilogueDefaultEEEEEvvEEEEvNT_6ParamsE,"a",@progbits
	.sectionflags	@""
	.align	4
.nv.constant0._ZN7cutlass13device_kernelINS_4gemm6kernel13GemmUniversalIN4cute5tupleIJiiiiEEENS1_10collective13CollectiveMmaINS1_34MainloopSm90TmaGmmaWarpSpecializedILi5ENS5_IJNS4_1CILi2EEESB_NSA_ILi1EEEEEENS1_35KernelTmaWarpSpecializedCooperativeEEENS5_IJNSA_ILi128EEENSA_ILi256EEESG_EEENS_10tfloat32_tENS5_IJlSC_lEEESJ_SK_NS4_8TiledMMAINS4_8MMA_AtomIJNS4_4SM904GMMA30MMA_64x256x8_F32TF32TF32_SS_TNILNSO_7ScaleInE1ELSQ_1EEEEEENS4_6LayoutINS5_IJSB_SC_SC_EEENS5_IJSC_NSA_ILi0EEESV_EEEEENS5_IJNS4_10UnderscoreESY_SY_EEEEENS4_23SM90_TMA_LOAD_MULTICASTENS4_14ComposedLayoutINS4_7SwizzleILi3ELi4ELi3EEENS4_18smem_ptr_flag_bitsILi32EEENST_INS5_IJNSA_ILi8EEENSA_ILi32EEEEEENS5_IJS18_SC_EEEEEEEvNS4_8identityES11_S1C_vS1D_EENS_8epilogue10collective6detail29Sm90TmaWarpSpecializedAdapterINS1G_15DefaultEpilogueISJ_SK_SK_NS1F_6thread17LinearCombinationISJ_Li1EffLNS1K_9ScaleType4KindE0ELNS_15FloatRoundStyleE2ESJ_EENS1_15EpilogueDefaultEEEEEvvEEEEvNT_6ParamsE:
	.zero		1664


//--------------------- SYMBOLS --------------------------

	.type		.nv.reservedSmem.offset0,@object
	.size		.nv.reservedSmem.offset0,0x4
	.type		__assertfail,@function
